// auto-generated by cutlass_sweep.gemm — config: {"arch": "sm_100", "cluster_m": 2, "cluster_n": 1, "dtype": "e5m2", "stages": 3, "tile_k": 128, "tile_m": 128, "tile_n": 256}
#include "cutlass/cutlass.h"
#include "cutlass/gemm/collective/collective_builder.hpp"
#include "cutlass/gemm/device/gemm_universal_adapter.h"
#include "cutlass/gemm/kernel/gemm_universal.hpp"
#include "cutlass/epilogue/collective/collective_builder.hpp"

using ElemA = cutlass::float_e5m2_t;
using ElemB = cutlass::float_e5m2_t;
using ElemCD = cutlass::float_e5m2_t;
using Acc  = float;
using TileShape    = cute::Shape<cute::_128, cute::_256, cute::_128>;
using ClusterShape = cute::Shape<cute::_2, cute::_1, cute::_1>;

using CollectiveEpilogue = typename cutlass::epilogue::collective::CollectiveBuilder<
    cutlass::arch::Sm100, cutlass::arch::OpClassTensorOp,
    TileShape, ClusterShape,
    cutlass::epilogue::collective::EpilogueTileAuto,
    Acc, Acc,
    ElemCD, cutlass::layout::RowMajor, 128 / cutlass::sizeof_bits<ElemCD>::value,
    ElemCD, cutlass::layout::RowMajor, 128 / cutlass::sizeof_bits<ElemCD>::value,
    cutlass::epilogue::collective::EpilogueScheduleAuto
  >::CollectiveOp;

using CollectiveMainloop = typename cutlass::gemm::collective::CollectiveBuilder<
    cutlass::arch::Sm100, cutlass::arch::OpClassTensorOp,
    ElemA, cutlass::layout::RowMajor, 128 / cutlass::sizeof_bits<ElemA>::value,
    ElemB, cutlass::layout::ColumnMajor, 128 / cutlass::sizeof_bits<ElemB>::value,
    Acc,
    TileShape, ClusterShape,
    cutlass::gemm::collective::StageCount<3>,
    cutlass::gemm::collective::KernelScheduleAuto
  >::CollectiveOp;

using GemmKernel = cutlass::gemm::kernel::GemmUniversal<
    cute::Shape<int,int,int,int>,
    CollectiveMainloop,
    CollectiveEpilogue
>;
using Gemm = cutlass::gemm::device::GemmUniversalAdapter<GemmKernel>;

// Force the device kernel symbol into the cubin without needing a host main.
auto* _anchor = &cutlass::device_kernel<GemmKernel>;


// ===== COMPILED SASS (sm_100a) =====

	.target	sm_100a

	.elftype	@"ET_EXEC"


//--------------------- .note.nv.tkinfo           --------------------------
	.section	.note.nv.tkinfo,"",@"SHT_NOTE"
	.sectionflags	@"SHF_NOTE_NV_TKINFO"
	.tkinfo
        /*0018*/ 	.word	0x00000002
        /*0030*/ 	.string	""
        /*0030*/ 	.string	"ptxas"
        /*0030*/ 	.string	"Cuda compilation tools, release 13.0, V13.0.88"
        /*0030*/ 	.string	"Build cuda_13.0.r13.0/compiler.36424714_0"
        /*0030*/ 	.string	"-arch sm_100a -m 64 "



//--------------------- .note.nv.cuinfo           --------------------------
	.section	.note.nv.cuinfo,"",@"SHT_NOTE"
	.sectionflags	@"SHF_NOTE_NV_CUINFO"
        /*0018*/ 	.short	0x0002
        /*001a*/ 	.short	0x0064
        /*001c*/ 	.short	0x0082
	.zero		2


//--------------------- .nv.info                  --------------------------
	.section	.nv.info,"",@"SHT_CUDA_INFO"
	.align	4


	//----- nvinfo : EIATTR_REGCOUNT
	.align		4
        /*0000*/ 	.byte	0x04, 0x2f
        /*0002*/ 	.short	(.L_20 - .L_19)
	.align		4
.L_19:
        /*0004*/ 	.word	index@(_ZN7cutlass13device_kernelINS_4gemm6kernel13GemmUniversalIN4cute5tupleIJiiiiEEENS1_10collective13CollectiveMmaINS1_35MainloopSm100TmaUmmaWarpSpecializedILi3ELi2ELi4ENS5_IJNS4_1CILi2EEENSA_ILi1EEESC_EEEEENS5_IJNSA_ILi128EEENSA_ILi256EEESF_EEENS_12float_e5m2_tENS5_IJlSC_lEEESI_SJ_NS4_8TiledMMAINS4_8MMA_AtomIJNS4_10MMA_TraitsINS4_25SM100_MMA_F8F6F4_2x1SM_SSEJSI_SI_fSF_SG_NS4_17integral_constantINS4_4UMMA5MajorELSQ_0EEESR_NSO_INSP_7ScaleInELSS_0EEEST_EEEEEENS4_6LayoutINS5_IJSC_SC_SC_EEENS5_IJNSA_ILi0EEESY_SY_EEEEENS5_IJNS4_10UnderscoreES11_S11_EEEEENS4_18SM100_TMA_2SM_LOADENS4_14ComposedLayoutINS4_7SwizzleILi3ELi4ELi3EEENS4_18smem_ptr_flag_bitsILi8EEENSW_INS5_IJNSA_ILi8EEESF_EEENS5_IJSF_SC_EEEEEEEvNS4_8identityES14_S1E_vS1F_EENS_8epilogue10collective18CollectiveEpilogueINS1H_23Sm100TmaWarpSpecializedILi4ELi2ELi32ELb0ELb0EEEJNS5_IJNSA_ILi64EEESG_SF_EEENS5_IJNSW_IS1M_SC_EENSW_INS5_IJNSA_ILi32EEESB_EEENS5_IJSC_SF_EEEEEEEESI_SJ_SI_SJ_NS1H_6fusion15FusionCallbacksIS1L_NS1U_17LinearCombinationISI_fSI_fLNS_15FloatRoundStyleE2EEES1N_S1T_JEEENS4_5SM1004TMEM4LOAD26SM100_TMEM_LOAD_32dp32b32xENS4_13SM90_TMA_LOADENS15_INS16_ILi1ELi4ELi3EEES19_NSW_INS5_IJS1A_S1P_EEENS5_IJS1P_SC_EEEEEEENS4_39AutoVectorizingCopyWithAssumedAlignmentILi128EEENS4_14SM90_TMA_STOREES29_S2B_S2B_EEEvvEEEEvNT_6ParamsE)
        /*0008*/ 	.word	0x00000078


	//----- nvinfo : EIATTR_FRAME_SIZE
	.align		4
.L_20:
        /*000c*/ 	.byte	0x04, 0x11
        /*000e*/ 	.short	(.L_22 - .L_21)
	.align		4
.L_21:
        /*0010*/ 	.word	index@($__internal_2_$__cuda_sm10x_tcgen05_guardrail_trap_unallocated_columns_being_dealloced)
        /*0014*/ 	.word	0x00000000


	//----- nvinfo : EIATTR_FRAME_SIZE
	.align		4
.L_22:
        /*0018*/ 	.byte	0x04, 0x11
        /*001a*/ 	.short	(.L_24 - .L_23)
	.align		4
.L_23:
        /*001c*/ 	.word	index@($__internal_1_$__cuda_sm10x_tcgen05_guardrail_trap_phase_invalid_during_alloc)
        /*0020*/ 	.word	0x00000000


	//----- nvinfo : EIATTR_FRAME_SIZE
	.align		4
.L_24:
        /*0024*/ 	.byte	0x04, 0x11
        /*0026*/ 	.short	(.L_26 - .L_25)
	.align		4
.L_25:
        /*0028*/ 	.word	index@($__internal_0_$__cuda_sm10x_tcgen05_guardrail_trap_col_being_dealloced_not_returned_by_alloc)
        /*002c*/ 	.word	0x00000000


	//----- nvinfo : EIATTR_FRAME_SIZE
	.align		4
.L_26:
        /*0030*/ 	.byte	0x04, 0x11
        /*0032*/ 	.short	(.L_28 - .L_27)
	.align		4
.L_27:
        /*0034*/ 	.word	index@(_ZN7cutlass13device_kernelINS_4gemm6kernel13GemmUniversalIN4cute5tupleIJiiiiEEENS1_10collective13CollectiveMmaINS1_35MainloopSm100TmaUmmaWarpSpecializedILi3ELi2ELi4ENS5_IJNS4_1CILi2EEENSA_ILi1EEESC_EEEEENS5_IJNSA_ILi128EEENSA_ILi256EEESF_EEENS_12float_e5m2_tENS5_IJlSC_lEEESI_SJ_NS4_8TiledMMAINS4_8MMA_AtomIJNS4_10MMA_TraitsINS4_25SM100_MMA_F8F6F4_2x1SM_SSEJSI_SI_fSF_SG_NS4_17integral_constantINS4_4UMMA5MajorELSQ_0EEESR_NSO_INSP_7ScaleInELSS_0EEEST_EEEEEENS4_6LayoutINS5_IJSC_SC_SC_EEENS5_IJNSA_ILi0EEESY_SY_EEEEENS5_IJNS4_10UnderscoreES11_S11_EEEEENS4_18SM100_TMA_2SM_LOADENS4_14ComposedLayoutINS4_7SwizzleILi3ELi4ELi3EEENS4_18smem_ptr_flag_bitsILi8EEENSW_INS5_IJNSA_ILi8EEESF_EEENS5_IJSF_SC_EEEEEEEvNS4_8identityES14_S1E_vS1F_EENS_8epilogue10collective18CollectiveEpilogueINS1H_23Sm100TmaWarpSpecializedILi4ELi2ELi32ELb0ELb0EEEJNS5_IJNSA_ILi64EEESG_SF_EEENS5_IJNSW_IS1M_SC_EENSW_INS5_IJNSA_ILi32EEESB_EEENS5_IJSC_SF_EEEEEEEESI_SJ_SI_SJ_NS1H_6fusion15FusionCallbacksIS1L_NS1U_17LinearCombinationISI_fSI_fLNS_15FloatRoundStyleE2EEES1N_S1T_JEEENS4_5SM1004TMEM4LOAD26SM100_TMEM_LOAD_32dp32b32xENS4_13SM90_TMA_LOADENS15_INS16_ILi1ELi4ELi3EEES19_NSW_INS5_IJS1A_S1P_EEENS5_IJS1P_SC_EEEEEEENS4_39AutoVectorizingCopyWithAssumedAlignmentILi128EEENS4_14SM90_TMA_STOREES29_S2B_S2B_EEEvvEEEEvNT_6ParamsE)
        /*0038*/ 	.word	0x00000000


	//----- nvinfo : EIATTR_MIN_STACK_SIZE
	.align		4
.L_28:
        /*003c*/ 	.byte	0x04, 0x12
        /*003e*/ 	.short	(.L_30 - .L_29)
	.align		4
.L_29:
        /*0040*/ 	.word	index@(_ZN7cutlass13device_kernelINS_4gemm6kernel13GemmUniversalIN4cute5tupleIJiiiiEEENS1_10collective13CollectiveMmaINS1_35MainloopSm100TmaUmmaWarpSpecializedILi3ELi2ELi4ENS5_IJNS4_1CILi2EEENSA_ILi1EEESC_EEEEENS5_IJNSA_ILi128EEENSA_ILi256EEESF_EEENS_12float_e5m2_tENS5_IJlSC_lEEESI_SJ_NS4_8TiledMMAINS4_8MMA_AtomIJNS4_10MMA_TraitsINS4_25SM100_MMA_F8F6F4_2x1SM_SSEJSI_SI_fSF_SG_NS4_17integral_constantINS4_4UMMA5MajorELSQ_0EEESR_NSO_INSP_7ScaleInELSS_0EEEST_EEEEEENS4_6LayoutINS5_IJSC_SC_SC_EEENS5_IJNSA_ILi0EEESY_SY_EEEEENS5_IJNS4_10UnderscoreES11_S11_EEEEENS4_18SM100_TMA_2SM_LOADENS4_14ComposedLayoutINS4_7SwizzleILi3ELi4ELi3EEENS4_18smem_ptr_flag_bitsILi8EEENSW_INS5_IJNSA_ILi8EEESF_EEENS5_IJSF_SC_EEEEEEEvNS4_8identityES14_S1E_vS1F_EENS_8epilogue10collective18CollectiveEpilogueINS1H_23Sm100TmaWarpSpecializedILi4ELi2ELi32ELb0ELb0EEEJNS5_IJNSA_ILi64EEESG_SF_EEENS5_IJNSW_IS1M_SC_EENSW_INS5_IJNSA_ILi32EEESB_EEENS5_IJSC_SF_EEEEEEEESI_SJ_SI_SJ_NS1H_6fusion15FusionCallbacksIS1L_NS1U_17LinearCombinationISI_fSI_fLNS_15FloatRoundStyleE2EEES1N_S1T_JEEENS4_5SM1004TMEM4LOAD26SM100_TMEM_LOAD_32dp32b32xENS4_13SM90_TMA_LOADENS15_INS16_ILi1ELi4ELi3EEES19_NSW_INS5_IJS1A_S1P_EEENS5_IJS1P_SC_EEEEEEENS4_39AutoVectorizingCopyWithAssumedAlignmentILi128EEENS4_14SM90_TMA_STOREES29_S2B_S2B_EEEvvEEEEvNT_6ParamsE)
        /*0044*/ 	.word	0x00000000
.L_30:


//--------------------- .nv.compat                --------------------------
	.section	.nv.compat,"",@"SHT_CUDA_COMPAT_INFO"
	.align	4
        /*0000*/ 	.byte	0x02, 0x09, 0x01, 0x00, 0x02, 0x02, 0x02, 0x00, 0x02, 0x05, 0x05, 0x00, 0x03, 0x07, 0x01, 0x01
        /*0010*/ 	.byte	0x02, 0x03, 0x01, 0x00, 0x02, 0x06, 0x01, 0x00, 0x04, 0x0b, 0x08, 0x00, 0x09, 0x00, 0x00, 0x00
        /*0020*/ 	.byte	0x00, 0x00, 0x00, 0x00


//--------------------- .nv.info._ZN7cutlass13device_kernelINS_4gemm6kernel13GemmUniversalIN4cute5tupleIJiiiiEEENS1_10collective13CollectiveMmaINS1_35MainloopSm100TmaUmmaWarpSpecializedILi3ELi2ELi4ENS5_IJNS4_1CILi2EEENSA_ILi1EEESC_EEEEENS5_IJNSA_ILi128EEENSA_ILi256EEESF_EEENS_12float_e5m2_tENS5_IJlSC_lEEESI_SJ_NS4_8TiledMMAINS4_8MMA_AtomIJNS4_10MMA_TraitsINS4_25SM100_MMA_F8F6F4_2x1SM_SSEJSI_SI_fSF_SG_NS4_17integral_constantINS4_4UMMA5MajorELSQ_0EEESR_NSO_INSP_7ScaleInELSS_0EEEST_EEEEEENS4_6LayoutINS5_IJSC_SC_SC_EEENS5_IJNSA_ILi0EEESY_SY_EEEEENS5_IJNS4_10UnderscoreES11_S11_EEEEENS4_18SM100_TMA_2SM_LOADENS4_14ComposedLayoutINS4_7SwizzleILi3ELi4ELi3EEENS4_18smem_ptr_flag_bitsILi8EEENSW_INS5_IJNSA_ILi8EEESF_EEENS5_IJSF_SC_EEEEEEEvNS4_8identityES14_S1E_vS1F_EENS_8epilogue10collective18CollectiveEpilogueINS1H_23Sm100TmaWarpSpecializedILi4ELi2ELi32ELb0ELb0EEEJNS5_IJNSA_ILi64EEESG_SF_EEENS5_IJNSW_IS1M_SC_EENSW_INS5_IJNSA_ILi32EEESB_EEENS5_IJSC_SF_EEEEEEEESI_SJ_SI_SJ_NS1H_6fusion15FusionCallbacksIS1L_NS1U_17LinearCombinationISI_fSI_fLNS_15FloatRoundStyleE2EEES1N_S1T_JEEENS4_5SM1004TMEM4LOAD26SM100_TMEM_LOAD_32dp32b32xENS4_13SM90_TMA_LOADENS15_INS16_ILi1ELi4ELi3EEES19_NSW_INS5_IJS1A_S1P_EEENS5_IJS1P_SC_EEEEEEENS4_39AutoVectorizingCopyWithAssumedAlignmentILi128EEENS4_14SM90_TMA_STOREES29_S2B_S2B_EEEvvEEEEvNT_6ParamsE --------------------------
	.section	.nv.info._ZN7cutlass13device_kernelINS_4gemm6kernel13GemmUniversalIN4cute5tupleIJiiiiEEENS1_10collective13CollectiveMmaINS1_35MainloopSm100TmaUmmaWarpSpecializedILi3ELi2ELi4ENS5_IJNS4_1CILi2EEENSA_ILi1EEESC_EEEEENS5_IJNSA_ILi128EEENSA_ILi256EEESF_EEENS_12float_e5m2_tENS5_IJlSC_lEEESI_SJ_NS4_8TiledMMAINS4_8MMA_AtomIJNS4_10MMA_TraitsINS4_25SM100_MMA_F8F6F4_2x1SM_SSEJSI_SI_fSF_SG_NS4_17integral_constantINS4_4UMMA5MajorELSQ_0EEESR_NSO_INSP_7ScaleInELSS_0EEEST_EEEEEENS4_6LayoutINS5_IJSC_SC_SC_EEENS5_IJNSA_ILi0EEESY_SY_EEEEENS5_IJNS4_10UnderscoreES11_S11_EEEEENS4_18SM100_TMA_2SM_LOADENS4_14ComposedLayoutINS4_7SwizzleILi3ELi4ELi3EEENS4_18smem_ptr_flag_bitsILi8EEENSW_INS5_IJNSA_ILi8EEESF_EEENS5_IJSF_SC_EEEEEEEvNS4_8identityES14_S1E_vS1F_EENS_8epilogue10collective18CollectiveEpilogueINS1H_23Sm100TmaWarpSpecializedILi4ELi2ELi32ELb0ELb0EEEJNS5_IJNSA_ILi64EEESG_SF_EEENS5_IJNSW_IS1M_SC_EENSW_INS5_IJNSA_ILi32EEESB_EEENS5_IJSC_SF_EEEEEEEESI_SJ_SI_SJ_NS1H_6fusion15FusionCallbacksIS1L_NS1U_17LinearCombinationISI_fSI_fLNS_15FloatRoundStyleE2EEES1N_S1T_JEEENS4_5SM1004TMEM4LOAD26SM100_TMEM_LOAD_32dp32b32xENS4_13SM90_TMA_LOADENS15_INS16_ILi1ELi4ELi3EEES19_NSW_INS5_IJS1A_S1P_EEENS5_IJS1P_SC_EEEEEEENS4_39AutoVectorizingCopyWithAssumedAlignmentILi128EEENS4_14SM90_TMA_STOREES29_S2B_S2B_EEEvvEEEEvNT_6ParamsE,"",@"SHT_CUDA_INFO"
	.sectionflags	@""
	.align	4


	//----- nvinfo : EIATTR_CUDA_API_VERSION
	.align		4
        /*0000*/ 	.byte	0x04, 0x37
        /*0002*/ 	.short	(.L_32 - .L_31)
.L_31:
        /*0004*/ 	.word	0x00000082


	//----- nvinfo : EIATTR_KPARAM_INFO
	.align		4
.L_32:
        /*0008*/ 	.byte	0x04, 0x17
        /*000a*/ 	.short	(.L_34 - .L_33)
.L_33:
        /*000c*/ 	.word	0x00000000
        /*0010*/ 	.short	0x0000
        /*0012*/ 	.short	0x0000
        /*0014*/ 	.byte	0x00, 0xf0, 0x01, 0x20


	//----- nvinfo : EIATTR_AT_ENTRY_FRAGMENTS
	.align		4
.L_34:
        /*0018*/ 	.byte	0x04, 0x4f
        /*001a*/ 	.short	(.L_36 - .L_35)


	//   ....[0]....
.L_35:
        /*001c*/ 	.word	0x00000007


	//----- nvinfo : EIATTR_RESERVED_SMEM_USED
	.align		4
.L_36:
        /*0020*/ 	.byte	0x01, 0x41
	.zero		2


	//----- nvinfo : EIATTR_SPARSE_MMA_MASK
	.align		4
        /*0024*/ 	.byte	0x03, 0x50
        /*0026*/ 	.short	0x0000


	//----- nvinfo : EIATTR_TCGEN05_2CTA_USED
	.align		4
        /*0028*/ 	.byte	0x01, 0x52
	.zero		2


	//----- nvinfo : EIATTR_MAXREG_COUNT
	.align		4
        /*002c*/ 	.byte	0x03, 0x1b
        /*002e*/ 	.short	0x00ff


	//----- nvinfo : EIATTR_NUM_BARRIERS
	.align		4
        /*0030*/ 	.byte	0x02, 0x4c
        /*0032*/ 	.byte	0x07
	.zero		1


	//----- nvinfo : EIATTR_EXTERNS
	.align		4
        /*0034*/ 	.byte	0x04, 0x0f
        /*0036*/ 	.short	(.L_38 - .L_37)


	//   ....[0]....
	.align		4
.L_37:
        /*0038*/ 	.word	index@(__assertfail)


	//----- nvinfo : EIATTR_MERCURY_ISA_VERSION
	.align		4
.L_38:
        /*003c*/ 	.byte	0x03, 0x5f
        /*003e*/ 	.short	0x0101


	//----- nvinfo : EIATTR_INT_WARP_WIDE_INSTR_OFFSETS
	.align		4
        /*0040*/ 	.byte	0x04, 0x31
        /*0042*/ 	.short	(.L_40 - .L_39)


	//   ....[0]....
.L_39:
        /*0044*/ 	.word	0x00000cf0


	//   ....[1]....
        /*0048*/ 	.word	0x00000d90


	//   ....[2]....
        /*004c*/ 	.word	0x000020f0


	//   ....[3]....
        /*0050*/ 	.word	0x00003f30


	//   ....[4]....
        /*0054*/ 	.word	0x00003f60


	//   ....[5]....
        /*0058*/ 	.word	0x00003fb0


	//   ....[6]....
        /*005c*/ 	.word	0x000048d0


	//   ....[7]....
        /*0060*/ 	.word	0x000048f0


	//   ....[8]....
        /*0064*/ 	.word	0x000049d0


	//   ....[9]....
        /*0068*/ 	.word	0x00004a90


	//   ....[10]....
        /*006c*/ 	.word	0x00004ab0


	//   ....[11]....
        /*0070*/ 	.word	0x00004b80


	//   ....[12]....
        /*0074*/ 	.word	0x00004c70


	//   ....[13]....
        /*0078*/ 	.word	0x00004c90


	//   ....[14]....
        /*007c*/ 	.word	0x00004d90


	//   ....[15]....
        /*0080*/ 	.word	0x00004f40


	//   ....[16]....
        /*0084*/ 	.word	0x00004f50


	//   ....[17]....
        /*0088*/ 	.word	0x000050e0


	//----- nvinfo : EIATTR_COOP_GROUP_MASK_REGIDS
	.align		4
.L_40:
        /*008c*/ 	.byte	0x04, 0x29
        /*008e*/ 	.short	(.L_42 - .L_41)


	//   ....[0]....
.L_41:
        /*0090*/ 	.word	0xffffffff


	//   ....[1]....
        /*0094*/ 	.word	0xffffffff


	//   ....[2]....
        /*0098*/ 	.word	0xffffffff


	//   ....[3]....
        /*009c*/ 	.word	0xffffffff


	//   ....[4]....
        /*00a0*/ 	.word	0xffffffff


	//   ....[5]....
        /*00a4*/ 	.word	0xffffffff


	//   ....[6]....
        /*00a8*/ 	.word	0xffffffff


	//   ....[7]....
        /*00ac*/ 	.word	0xffffffff


	//   ....[8]....
        /*00b0*/ 	.word	0xffffffff


	//   ....[9]....
        /*00b4*/ 	.word	0xffffffff


	//   ....[10]....
        /*00b8*/ 	.word	0xffffffff


	//   ....[11]....
        /*00bc*/ 	.word	0xffffffff


	//   ....[12]....
        /*00c0*/ 	.word	0xffffffff


	//   ....[13]....
        /*00c4*/ 	.word	0xffffffff


	//----- nvinfo : EIATTR_COOP_GROUP_INSTR_OFFSETS
	.align		4
.L_42:
        /*00c8*/ 	.byte	0x04, 0x28
        /*00ca*/ 	.short	(.L_44 - .L_43)


	//   ....[0]....
.L_43:
        /*00cc*/ 	.word	0x000000c0


	//   ....[1]....
        /*00d0*/ 	.word	0x00000500


	//   ....[2]....
        /*00d4*/ 	.word	0x00000660


	//   ....[3]....
        /*00d8*/ 	.word	0x000007f0


	//   ....[4]....
        /*00dc*/ 	.word	0x000008e0


	//   ....[5]....
        /*00e0*/ 	.word	0x00000a40


	//   ....[6]....
        /*00e4*/ 	.word	0x00000bd0


	//   ....[7]....
        /*00e8*/ 	.word	0x00000e10


	//   ....[8]....
        /*00ec*/ 	.word	0x00001fd0


	//   ....[9]....
        /*00f0*/ 	.word	0x00002d20


	//   ....[10]....
        /*00f4*/ 	.word	0x000031f0


	//   ....[11]....
        /*00f8*/ 	.word	0x00003220


	//   ....[12]....
        /*00fc*/ 	.word	0x00003e40


	//   ....[13]....
        /*0100*/ 	.word	0x00004050


	//----- nvinfo : EIATTR_VRC_CTA_INIT_COUNT
	.align		4
.L_44:
        /*0104*/ 	.byte	0x02, 0x4a
        /*0106*/ 	.byte	0x80
	.zero		1


	//----- nvinfo : EIATTR_SYSCALL_OFFSETS
	.align		4
        /*0108*/ 	.byte	0x04, 0x46
        /*010a*/ 	.short	(.L_46 - .L_45)


	//   ....[0]....
.L_45:
        /*010c*/ 	.word	0x00005b70


	//   ....[1]....
        /*0110*/ 	.word	0x00005cb0


	//   ....[2]....
        /*0114*/ 	.word	0x000064b0


	//   ....[3]....
        /*0118*/ 	.word	0x000072a0


	//   ....[4]....
        /*011c*/ 	.word	0x00008040


	//   ....[5]....
        /*0120*/ 	.word	0x00008e00


	//----- nvinfo : EIATTR_MBARRIER_INSTR_OFFSETS
	.align		4
.L_46:
        /*0124*/ 	.byte	0x04, 0x39
        /*0126*/ 	.short	(.L_48 - .L_47)


	//   ....[0]....
.L_47:
        /*0128*/ 	.word	0x000005f0
        /*012c*/ 	.word	0x000000ff
        /*0130*/ 	.word	0x00000000
        /*0134*/ 	.short	0x0100
        /*0136*/ 	.byte	0x08
	.zero		1


	//   ....[1]....
        /*0138*/ 	.word	0x00000600
        /*013c*/ 	.word	0x000000ff
        /*0140*/ 	.word	0x00000018
        /*0144*/ 	.short	0x0100
        /*0146*/ 	.byte	0x08
	.zero		1


	//   ....[2]....
        /*0148*/ 	.word	0x00000610
        /*014c*/ 	.word	0x000000ff
        /*0150*/ 	.word	0x00000008
        /*0154*/ 	.short	0x0100
        /*0156*/ 	.byte	0x08
	.zero		1


	//   ....[3]....
        /*0158*/ 	.word	0x00000620
        /*015c*/ 	.word	0x000000ff
        /*0160*/ 	.word	0x00000020
        /*0164*/ 	.short	0x0100
        /*0166*/ 	.byte	0x08
	.zero		1


	//   ....[4]....
        /*0168*/ 	.word	0x00000630
        /*016c*/ 	.word	0x000000ff
        /*0170*/ 	.word	0x00000010
        /*0174*/ 	.short	0x0100
        /*0176*/ 	.byte	0x08
	.zero		1


	//   ....[5]....
        /*0178*/ 	.word	0x00000640
        /*017c*/ 	.word	0x000000ff
        /*0180*/ 	.word	0x00000028
        /*0184*/ 	.short	0x0100
        /*0186*/ 	.byte	0x08
	.zero		1


	//   ....[6]....
        /*0188*/ 	.word	0x00000760
        /*018c*/ 	.word	0x000000ff
        /*0190*/ 	.word	0x00000030
        /*0194*/ 	.short	0x0100
        /*0196*/ 	.byte	0x09
	.zero		1


	//   ....[7]....
        /*0198*/ 	.word	0x00000770
        /*019c*/ 	.word	0x000000ff
        /*01a0*/ 	.word	0x00000050
        /*01a4*/ 	.short	0x0100
        /*01a6*/ 	.byte	0x09
	.zero		1


	//   ....[8]....
        /*01a8*/ 	.word	0x00000780
        /*01ac*/ 	.word	0x000000ff
        /*01b0*/ 	.word	0x00000038
        /*01b4*/ 	.short	0x0100
        /*01b6*/ 	.byte	0x09
	.zero		1


	//   ....[9]....
        /*01b8*/ 	.word	0x00000790
        /*01bc*/ 	.word	0x000000ff
        /*01c0*/ 	.word	0x00000058
        /*01c4*/ 	.short	0x0100
        /*01c6*/ 	.byte	0x09
	.zero		1


	//   ....[10]....
        /*01c8*/ 	.word	0x000007a0
        /*01cc*/ 	.word	0x000000ff
        /*01d0*/ 	.word	0x00000040
        /*01d4*/ 	.short	0x0100
        /*01d6*/ 	.byte	0x09
	.zero		1


	//   ....[11]....
        /*01d8*/ 	.word	0x000007b0
        /*01dc*/ 	.word	0x000000ff
        /*01e0*/ 	.word	0x00000060
        /*01e4*/ 	.short	0x0100
        /*01e6*/ 	.byte	0x09
	.zero		1


	//   ....[12]....
        /*01e8*/ 	.word	0x000007c0
        /*01ec*/ 	.word	0x000000ff
        /*01f0*/ 	.word	0x00000048
        /*01f4*/ 	.short	0x0100
        /*01f6*/ 	.byte	0x09
	.zero		1


	//   ....[13]....
        /*01f8*/ 	.word	0x000007d0
        /*01fc*/ 	.word	0x000000ff
        /*0200*/ 	.word	0x00000068
        /*0204*/ 	.short	0x0100
        /*0206*/ 	.byte	0x09
	.zero		1


	//   ....[14]....
        /*0208*/ 	.word	0x000008b0
        /*020c*/ 	.word	0x000000ff
        /*0210*/ 	.word	0x00000070
        /*0214*/ 	.short	0x0100
        /*0216*/ 	.byte	0x08
	.zero		1


	//   ....[15]....
        /*0218*/ 	.word	0x000008c0
        /*021c*/ 	.word	0x000000ff
        /*0220*/ 	.word	0x00000078
        /*0224*/ 	.short	0x0100
        /*0226*/ 	.byte	0x08
	.zero		1


	//   ....[16]....
        /*0228*/ 	.word	0x000009f0
        /*022c*/ 	.word	0x000000ff
        /*0230*/ 	.word	0x00000080
        /*0234*/ 	.short	0x0100
        /*0236*/ 	.byte	0x08
	.zero		1


	//   ....[17]....
        /*0238*/ 	.word	0x00000a00
        /*023c*/ 	.word	0x000000ff
        /*0240*/ 	.word	0x00000090
        /*0244*/ 	.short	0x0100
        /*0246*/ 	.byte	0x08
	.zero		1


	//   ....[18]....
        /*0248*/ 	.word	0x00000a10
        /*024c*/ 	.word	0x000000ff
        /*0250*/ 	.word	0x00000088
        /*0254*/ 	.short	0x0100
        /*0256*/ 	.byte	0x08
	.zero		1


	//   ....[19]....
        /*0258*/ 	.word	0x00000a20
        /*025c*/ 	.word	0x000000ff
        /*0260*/ 	.word	0x00000098
        /*0264*/ 	.short	0x0100
        /*0266*/ 	.byte	0x08
	.zero		1


	//   ....[20]....
        /*0268*/ 	.word	0x00000b40
        /*026c*/ 	.word	0x000000ff
        /*0270*/ 	.word	0x000000a0
        /*0274*/ 	.short	0x0100
        /*0276*/ 	.byte	0x09
	.zero		1


	//   ....[21]....
        /*0278*/ 	.word	0x00000b50
        /*027c*/ 	.word	0x000000ff
        /*0280*/ 	.word	0x000000c0
        /*0284*/ 	.short	0x0100
        /*0286*/ 	.byte	0x09
	.zero		1


	//   ....[22]....
        /*0288*/ 	.word	0x00000b60
        /*028c*/ 	.word	0x000000ff
        /*0290*/ 	.word	0x000000a8
        /*0294*/ 	.short	0x0100
        /*0296*/ 	.byte	0x09
	.zero		1


	//   ....[23]....
        /*0298*/ 	.word	0x00000b70
        /*029c*/ 	.word	0x000000ff
        /*02a0*/ 	.word	0x000000c8
        /*02a4*/ 	.short	0x0100
        /*02a6*/ 	.byte	0x09
	.zero		1


	//   ....[24]....
        /*02a8*/ 	.word	0x00000b80
        /*02ac*/ 	.word	0x000000ff
        /*02b0*/ 	.word	0x000000b0
        /*02b4*/ 	.short	0x0100
        /*02b6*/ 	.byte	0x09
	.zero		1


	//   ....[25]....
        /*02b8*/ 	.word	0x00000b90
        /*02bc*/ 	.word	0x000000ff
        /*02c0*/ 	.word	0x000000d0
        /*02c4*/ 	.short	0x0100
        /*02c6*/ 	.byte	0x09
	.zero		1


	//   ....[26]....
        /*02c8*/ 	.word	0x00000ba0
        /*02cc*/ 	.word	0x000000ff
        /*02d0*/ 	.word	0x000000b8
        /*02d4*/ 	.short	0x0100
        /*02d6*/ 	.byte	0x09
	.zero		1


	//   ....[27]....
        /*02d8*/ 	.word	0x00000bb0
        /*02dc*/ 	.word	0x000000ff
        /*02e0*/ 	.word	0x000000d8
        /*02e4*/ 	.short	0x0100
        /*02e6*/ 	.byte	0x09
	.zero		1


	//   ....[28]....
        /*02e8*/ 	.word	0x00000ca0
        /*02ec*/ 	.word	0x000000ff
        /*02f0*/ 	.word	0x000000e0
        /*02f4*/ 	.short	0x0100
        /*02f6*/ 	.byte	0x08
	.zero		1


	//   ....[29]....
        /*02f8*/ 	.word	0x00000cb0
        /*02fc*/ 	.word	0x000000ff
        /*0300*/ 	.word	0x000000f0
        /*0304*/ 	.short	0x0100
        /*0306*/ 	.byte	0x08
	.zero		1


	//   ....[30]....
        /*0308*/ 	.word	0x00000cc0
        /*030c*/ 	.word	0x000000ff
        /*0310*/ 	.word	0x000000e8
        /*0314*/ 	.short	0x0100
        /*0316*/ 	.byte	0x08
	.zero		1


	//   ....[31]....
        /*0318*/ 	.word	0x00000cd0
        /*031c*/ 	.word	0x000000ff
        /*0320*/ 	.word	0x000000f8
        /*0324*/ 	.short	0x0100
        /*0326*/ 	.byte	0x08
	.zero		1


	//   ....[32]....
        /*0328*/ 	.word	0x00000dc0
        /*032c*/ 	.word	0x000000ff
        /*0330*/ 	.word	0x00000100
        /*0334*/ 	.short	0x0100
        /*0336*/ 	.byte	0x07
	.zero		1


	//   ....[33]....
        /*0338*/ 	.word	0x000017d0
        /*033c*/ 	.word	0x00000002
        /*0340*/ 	.word	0x000000f0
        /*0344*/ 	.short	0x010a
        /*0346*/ 	.byte	0xff
	.zero		1


	//   ....[34]....
        /*0348*/ 	.word	0x00001800
        /*034c*/ 	.word	0x00000002
        /*0350*/ 	.word	0x000000e0
        /*0354*/ 	.short	0x0101
        /*0356*/ 	.byte	0xff
	.zero		1


	//   ....[35]....
        /*0358*/ 	.word	0x000018d0
        /*035c*/ 	.word	0x000000ff
        /*0360*/ 	.word	0x00000018
        /*0364*/ 	.short	0x010a
        /*0366*/ 	.byte	0x08
	.zero		1


	//   ....[36]....
        /*0368*/ 	.word	0x000019d0
        /*036c*/ 	.word	0x000000ff
        /*0370*/ 	.word	0x00000018
        /*0374*/ 	.short	0x010a
        /*0376*/ 	.byte	0x21
	.zero		1


	//   ....[37]....
        /*0378*/ 	.word	0x00001b80
        /*037c*/ 	.word	0x000000ff
        /*0380*/ 	.word	0x00000018
        /*0384*/ 	.short	0x010a
        /*0386*/ 	.byte	0x08
	.zero		1


	//   ....[38]....
        /*0388*/ 	.word	0x00001c80
        /*038c*/ 	.word	0x000000ff
        /*0390*/ 	.word	0x00000078
        /*0394*/ 	.short	0x0101
        /*0396*/ 	.byte	0x06
	.zero		1


	//   ....[39]....
        /*0398*/ 	.word	0x00001ca0
        /*039c*/ 	.word	0x000000ff
        /*03a0*/ 	.word	0x00000018
        /*03a4*/ 	.short	0x010a
        /*03a6*/ 	.byte	0x08
	.zero		1


	//   ....[40]....
        /*03a8*/ 	.word	0x00001d20
        /*03ac*/ 	.word	0x000000ff
        /*03b0*/ 	.word	0x00000018
        /*03b4*/ 	.short	0x010a
        /*03b6*/ 	.byte	0x11
	.zero		1


	//   ....[41]....
        /*03b8*/ 	.word	0x00001eb0
        /*03bc*/ 	.word	0x000000ff
        /*03c0*/ 	.word	0x00000018
        /*03c4*/ 	.short	0x010a
        /*03c6*/ 	.byte	0x08
	.zero		1


	//   ....[42]....
        /*03c8*/ 	.word	0x00002000
        /*03cc*/ 	.word	0x00000002
        /*03d0*/ 	.word	0x00000080
        /*03d4*/ 	.short	0x010a
        /*03d6*/ 	.byte	0xff
	.zero		1


	//   ....[43]....
        /*03d8*/ 	.word	0x000020c0
        /*03dc*/ 	.word	0x00000002
        /*03e0*/ 	.word	0x00000000
        /*03e4*/ 	.short	0x0101
        /*03e6*/ 	.byte	0xff
	.zero		1


	//   ....[44]....
        /*03e8*/ 	.word	0x00002620
        /*03ec*/ 	.word	0x000000ff
        /*03f0*/ 	.word	0x00000000
        /*03f4*/ 	.short	0x010a
        /*03f6*/ 	.byte	0x04
	.zero		1


	//   ....[45]....
        /*03f8*/ 	.word	0x000026b0
        /*03fc*/ 	.word	0x000000ff
        /*0400*/ 	.word	0x00000000
        /*0404*/ 	.short	0x010a
        /*0406*/ 	.byte	0x04
	.zero		1


	//   ....[46]....
        /*0408*/ 	.word	0x00002750
        /*040c*/ 	.word	0x00000000
        /*0410*/ 	.word	0x00000000
        /*0414*/ 	.short	0x010a
        /*0416*/ 	.byte	0xff
	.zero		1


	//   ....[47]....
        /*0418*/ 	.word	0x00002880
        /*041c*/ 	.word	0x00000000
        /*0420*/ 	.word	0x000000e0
        /*0424*/ 	.short	0x010a
        /*0426*/ 	.byte	0xff
	.zero		1


	//   ....[48]....
        /*0428*/ 	.word	0x000028f0
        /*042c*/ 	.word	0x00000000
        /*0430*/ 	.word	0x00000000
        /*0434*/ 	.short	0x0101
        /*0436*/ 	.byte	0xff
	.zero		1


	//   ....[49]....
        /*0438*/ 	.word	0x00002910
        /*043c*/ 	.word	0x000000ff
        /*0440*/ 	.word	0x00000090
        /*0444*/ 	.short	0x010a
        /*0446*/ 	.byte	0x05
	.zero		1


	//   ....[50]....
        /*0448*/ 	.word	0x00002a30
        /*044c*/ 	.word	0x00000000
        /*0450*/ 	.word	0x00000080
        /*0454*/ 	.short	0x010a
        /*0456*/ 	.byte	0xff
	.zero		1


	//   ....[51]....
        /*0458*/ 	.word	0x00002b30
        /*045c*/ 	.word	0x00000000
        /*0460*/ 	.word	0x00000000
        /*0464*/ 	.short	0x0101
        /*0466*/ 	.byte	0xff
	.zero		1


	//   ....[52]....
        /*0468*/ 	.word	0x00002bc0
        /*046c*/ 	.word	0x000000ff
        /*0470*/ 	.word	0x00000090
        /*0474*/ 	.short	0x0106
        /*0476*/ 	.byte	0x05
	.zero		1


	//   ....[53]....
        /*0478*/ 	.word	0x00002be0
        /*047c*/ 	.word	0x000000ff
        /*0480*/ 	.word	0x00000090
        /*0484*/ 	.short	0x010a
        /*0486*/ 	.byte	0x05
	.zero		1


	//   ....[54]....
        /*0488*/ 	.word	0x00002c70
        /*048c*/ 	.word	0x000000ff
        /*0490*/ 	.word	0x00000090
        /*0494*/ 	.short	0x0106
        /*0496*/ 	.byte	0x04
	.zero		1


	//   ....[55]....
        /*0498*/ 	.word	0x00002cb0
        /*049c*/ 	.word	0x00000000
        /*04a0*/ 	.word	0x00000090
        /*04a4*/ 	.short	0x010a
        /*04a6*/ 	.byte	0xff
	.zero		1


	//   ....[56]....
        /*04a8*/ 	.word	0x00002ef0
        /*04ac*/ 	.word	0x000000ff
        /*04b0*/ 	.word	0x00000008
        /*04b4*/ 	.short	0x010a
        /*04b6*/ 	.byte	0x06
	.zero		1


	//   ....[57]....
        /*04b8*/ 	.word	0x00002f10
        /*04bc*/ 	.word	0x000000ff
        /*04c0*/ 	.word	0x00000008
        /*04c4*/ 	.short	0x010a
        /*04c6*/ 	.byte	0x06
	.zero		1


	//   ....[58]....
        /*04c8*/ 	.word	0x000030a0
        /*04cc*/ 	.word	0x000000ff
        /*04d0*/ 	.word	0x00000008
        /*04d4*/ 	.short	0x010a
        /*04d6*/ 	.byte	0x06
	.zero		1


	//   ....[59]....
        /*04d8*/ 	.word	0x000030c0
        /*04dc*/ 	.word	0x000000ff
        /*04e0*/ 	.word	0x00000008
        /*04e4*/ 	.short	0x010a
        /*04e6*/ 	.byte	0x06
	.zero		1


	//   ....[60]....
        /*04e8*/ 	.word	0x00003180
        /*04ec*/ 	.word	0x000000ff
        /*04f0*/ 	.word	0x00000000
        /*04f4*/ 	.short	0x0101
        /*04f6*/ 	.byte	0x07
	.zero		1


	//   ....[61]....
        /*04f8*/ 	.word	0x000034c0
        /*04fc*/ 	.word	0x00000000
        /*0500*/ 	.word	0x00000080
        /*0504*/ 	.short	0x010a
        /*0506*/ 	.byte	0xff
	.zero		1


	//   ....[62]....
        /*0508*/ 	.word	0x00003580
        /*050c*/ 	.word	0x00000000
        /*0510*/ 	.word	0x00000000
        /*0514*/ 	.short	0x0101
        /*0516*/ 	.byte	0xff
	.zero		1


	//   ....[63]....
        /*0518*/ 	.word	0x00003640
        /*051c*/ 	.word	0x000000ff
        /*0520*/ 	.word	0x00000000
        /*0524*/ 	.short	0x010a
        /*0526*/ 	.byte	0x08
	.zero		1


	//   ....[64]....
        /*0528*/ 	.word	0x00003650
        /*052c*/ 	.word	0x000000ff
        /*0530*/ 	.word	0x000000c0
        /*0534*/ 	.short	0x010a
        /*0536*/ 	.byte	0x09
	.zero		1


	//   ....[65]....
        /*0538*/ 	.word	0x00003700
        /*053c*/ 	.word	0x000000ff
        /*0540*/ 	.word	0x00000000
        /*0544*/ 	.short	0x010a
        /*0546*/ 	.byte	0x08
	.zero		1


	//   ....[66]....
        /*0548*/ 	.word	0x00003830
        /*054c*/ 	.word	0x000000ff
        /*0550*/ 	.word	0x00000000
        /*0554*/ 	.short	0x010a
        /*0556*/ 	.byte	0x1e
	.zero		1


	//   ....[67]....
        /*0558*/ 	.word	0x00003b30
        /*055c*/ 	.word	0x000000ff
        /*0560*/ 	.word	0x00000000
        /*0564*/ 	.short	0x010a
        /*0566*/ 	.byte	0x08
	.zero		1


	//   ....[68]....
        /*0568*/ 	.word	0x00003bc0
        /*056c*/ 	.word	0x000000ff
        /*0570*/ 	.word	0x00000000
        /*0574*/ 	.short	0x010a
        /*0576*/ 	.byte	0x08
	.zero		1


	//   ....[69]....
        /*0578*/ 	.word	0x00003c50
        /*057c*/ 	.word	0x000000ff
        /*0580*/ 	.word	0x00000000
        /*0584*/ 	.short	0x010a
        /*0586*/ 	.byte	0x08
	.zero		1


	//   ....[70]....
        /*0588*/ 	.word	0x00003cf0
        /*058c*/ 	.word	0x00000000
        /*0590*/ 	.word	0x00000000
        /*0594*/ 	.short	0x010a
        /*0596*/ 	.byte	0xff
	.zero		1


	//   ....[71]....
        /*0598*/ 	.word	0x00003d30
        /*059c*/ 	.word	0x00000000
        /*05a0*/ 	.word	0x00000000
        /*05a4*/ 	.short	0x010a
        /*05a6*/ 	.byte	0xff
	.zero		1


	//   ....[72]....
        /*05a8*/ 	.word	0x00003da0
        /*05ac*/ 	.word	0x000000ff
        /*05b0*/ 	.word	0x00000000
        /*05b4*/ 	.short	0x0101
        /*05b6*/ 	.byte	0x05
	.zero		1


	//   ....[73]....
        /*05b8*/ 	.word	0x00003de0
        /*05bc*/ 	.word	0x000000ff
        /*05c0*/ 	.word	0x00000100
        /*05c4*/ 	.short	0x010a
        /*05c6*/ 	.byte	0x07
	.zero		1


	//   ....[74]....
        /*05c8*/ 	.word	0x00003e30
        /*05cc*/ 	.word	0x000000ff
        /*05d0*/ 	.word	0x00000000
        /*05d4*/ 	.short	0x0101
        /*05d6*/ 	.byte	0x05
	.zero		1


	//   ....[75]....
        /*05d8*/ 	.word	0x00004280
        /*05dc*/ 	.word	0x00000000
        /*05e0*/ 	.word	0x00000080
        /*05e4*/ 	.short	0x010a
        /*05e6*/ 	.byte	0xff
	.zero		1


	//   ....[76]....
        /*05e8*/ 	.word	0x00004340
        /*05ec*/ 	.word	0x00000000
        /*05f0*/ 	.word	0x00000000
        /*05f4*/ 	.short	0x0101
        /*05f6*/ 	.byte	0xff
	.zero		1


	//   ....[77]....
        /*05f8*/ 	.word	0x00004660
        /*05fc*/ 	.word	0x000000ff
        /*0600*/ 	.word	0x00000078
        /*0604*/ 	.short	0x010a
        /*0606*/ 	.byte	0x07
	.zero		1


	//   ....[78]....
        /*0608*/ 	.word	0x00004850
        /*060c*/ 	.word	0x000000ff
        /*0610*/ 	.word	0x00000050
        /*0614*/ 	.short	0x010a
        /*0616*/ 	.byte	0x07
	.zero		1


	//   ....[79]....
        /*0618*/ 	.word	0x00004a40
        /*061c*/ 	.word	0x000000ff
        /*0620*/ 	.word	0x00000030
        /*0624*/ 	.short	0x010b
        /*0626*/ 	.byte	0x07
	.zero		1


	//   ....[80]....
        /*0628*/ 	.word	0x00004a50
        /*062c*/ 	.word	0x000000ff
        /*0630*/ 	.word	0x00000000
        /*0634*/ 	.short	0x0101
        /*0636*/ 	.byte	0x0e
	.zero		1


	//   ....[81]....
        /*0638*/ 	.word	0x00004a60
        /*063c*/ 	.word	0x000000ff
        /*0640*/ 	.word	0x00000058
        /*0644*/ 	.short	0x010a
        /*0646*/ 	.byte	0x07
	.zero		1


	//   ....[82]....
        /*0648*/ 	.word	0x00004c10
        /*064c*/ 	.word	0x000000ff
        /*0650*/ 	.word	0x00000038
        /*0654*/ 	.short	0x010b
        /*0656*/ 	.byte	0x07
	.zero		1


	//   ....[83]....
        /*0658*/ 	.word	0x00004c20
        /*065c*/ 	.word	0x000000ff
        /*0660*/ 	.word	0x00000000
        /*0664*/ 	.short	0x0101
        /*0666*/ 	.byte	0x0e
	.zero		1


	//   ....[84]....
        /*0668*/ 	.word	0x00004c30
        /*066c*/ 	.word	0x000000ff
        /*0670*/ 	.word	0x00000060
        /*0674*/ 	.short	0x010a
        /*0676*/ 	.byte	0x07
	.zero		1


	//   ....[85]....
        /*0678*/ 	.word	0x00004e20
        /*067c*/ 	.word	0x000000ff
        /*0680*/ 	.word	0x00000040
        /*0684*/ 	.short	0x010b
        /*0686*/ 	.byte	0x07
	.zero		1


	//   ....[86]....
        /*0688*/ 	.word	0x00004e90
        /*068c*/ 	.word	0x000000ff
        /*0690*/ 	.word	0x00000000
        /*0694*/ 	.short	0x0101
        /*0696*/ 	.byte	0x0e
	.zero		1


	//   ....[87]....
        /*0698*/ 	.word	0x00004ea0
        /*069c*/ 	.word	0x000000ff
        /*06a0*/ 	.word	0x00000068
        /*06a4*/ 	.short	0x010a
        /*06a6*/ 	.byte	0x07
	.zero		1


	//   ....[88]....
        /*06a8*/ 	.word	0x00005140
        /*06ac*/ 	.word	0x000000ff
        /*06b0*/ 	.word	0x00000048
        /*06b4*/ 	.short	0x010b
        /*06b6*/ 	.byte	0x07
	.zero		1


	//   ....[89]....
        /*06b8*/ 	.word	0x00005160
        /*06bc*/ 	.word	0x000000ff
        /*06c0*/ 	.word	0x00000000
        /*06c4*/ 	.short	0x0101
        /*06c6*/ 	.byte	0x0d
	.zero		1


	//   ....[90]....
        /*06c8*/ 	.word	0x00005190
        /*06cc*/ 	.word	0x000000ff
        /*06d0*/ 	.word	0x00000050
        /*06d4*/ 	.short	0x010a
        /*06d6*/ 	.byte	0x07
	.zero		1


	//   ....[91]....
        /*06d8*/ 	.word	0x000051b0
        /*06dc*/ 	.word	0x000000ff
        /*06e0*/ 	.word	0x00000058
        /*06e4*/ 	.short	0x010a
        /*06e6*/ 	.byte	0x07
	.zero		1


	//   ....[92]....
        /*06e8*/ 	.word	0x000051d0
        /*06ec*/ 	.word	0x000000ff
        /*06f0*/ 	.word	0x00000060
        /*06f4*/ 	.short	0x010a
        /*06f6*/ 	.byte	0x07
	.zero		1


	//   ....[93]....
        /*06f8*/ 	.word	0x00005210
        /*06fc*/ 	.word	0x00000000
        /*0700*/ 	.word	0x00000068
        /*0704*/ 	.short	0x010a
        /*0706*/ 	.byte	0xff
	.zero		1


	//   ....[94]....
        /*0708*/ 	.word	0x00005540
        /*070c*/ 	.word	0x00000000
        /*0710*/ 	.word	0x00000080
        /*0714*/ 	.short	0x010a
        /*0716*/ 	.byte	0xff
	.zero		1


	//   ....[95]....
        /*0718*/ 	.word	0x00005650
        /*071c*/ 	.word	0x00000000
        /*0720*/ 	.word	0x00000000
        /*0724*/ 	.short	0x0101
        /*0726*/ 	.byte	0xff
	.zero		1


	//   ....[96]....
        /*0728*/ 	.word	0x00006040
        /*072c*/ 	.word	0x00000003
        /*0730*/ 	.word	0x00000030
        /*0734*/ 	.short	0x010a
        /*0736*/ 	.byte	0xff
	.zero		1


	//   ....[97]....
        /*0738*/ 	.word	0x00006050
        /*073c*/ 	.word	0x0000006f
        /*0740*/ 	.word	0x000000a0
        /*0744*/ 	.short	0x010a
        /*0746*/ 	.byte	0xff
	.zero		1


	//   ....[98]....
        /*0748*/ 	.word	0x000061f0
        /*074c*/ 	.word	0x00000003
        /*0750*/ 	.word	0x00000030
        /*0754*/ 	.short	0x010a
        /*0756*/ 	.byte	0xff
	.zero		1


	//   ....[99]....
        /*0758*/ 	.word	0x00006310
        /*075c*/ 	.word	0x00000000
        /*0760*/ 	.word	0x00000000
        /*0764*/ 	.short	0x0101
        /*0766*/ 	.byte	0xff
	.zero		1


	//   ....[100]....
        /*0768*/ 	.word	0x00006390
        /*076c*/ 	.word	0x0000006f
        /*0770*/ 	.word	0x000000a0
        /*0774*/ 	.short	0x010a
        /*0776*/ 	.byte	0xff
	.zero		1


	//   ....[101]....
        /*0778*/ 	.word	0x00006f30
        /*077c*/ 	.word	0x00000000
        /*0780*/ 	.word	0x00000030
        /*0784*/ 	.short	0x010a
        /*0786*/ 	.byte	0xff
	.zero		1


	//   ....[102]....
        /*0788*/ 	.word	0x00006ff0
        /*078c*/ 	.word	0x00000000
        /*0790*/ 	.word	0x00000030
        /*0794*/ 	.short	0x010a
        /*0796*/ 	.byte	0xff
	.zero		1


	//   ....[103]....
        /*0798*/ 	.word	0x00007120
        /*079c*/ 	.word	0x00000000
        /*07a0*/ 	.word	0x00000000
        /*07a4*/ 	.short	0x0101
        /*07a6*/ 	.byte	0xff
	.zero		1


	//   ....[104]....
        /*07a8*/ 	.word	0x00007cd0
        /*07ac*/ 	.word	0x00000000
        /*07b0*/ 	.word	0x00000030
        /*07b4*/ 	.short	0x010a
        /*07b6*/ 	.byte	0xff
	.zero		1


	//   ....[105]....
        /*07b8*/ 	.word	0x00007d90
        /*07bc*/ 	.word	0x00000000
        /*07c0*/ 	.word	0x00000030
        /*07c4*/ 	.short	0x010a
        /*07c6*/ 	.byte	0xff
	.zero		1


	//   ....[106]....
        /*07c8*/ 	.word	0x00007ec0
        /*07cc*/ 	.word	0x00000000
        /*07d0*/ 	.word	0x00000000
        /*07d4*/ 	.short	0x0101
        /*07d6*/ 	.byte	0xff
	.zero		1


	//   ....[107]....
        /*07d8*/ 	.word	0x00008a90
        /*07dc*/ 	.word	0x00000000
        /*07e0*/ 	.word	0x00000030
        /*07e4*/ 	.short	0x010a
        /*07e6*/ 	.byte	0xff
	.zero		1


	//   ....[108]....
        /*07e8*/ 	.word	0x00008b50
        /*07ec*/ 	.word	0x00000000
        /*07f0*/ 	.word	0x00000030
        /*07f4*/ 	.short	0x010a
        /*07f6*/ 	.byte	0xff
	.zero		1


	//   ....[109]....
        /*07f8*/ 	.word	0x00008c80
        /*07fc*/ 	.word	0x00000000
        /*0800*/ 	.word	0x00000000
        /*0804*/ 	.short	0x0101
        /*0806*/ 	.byte	0xff
	.zero		1


	//   ....[110]....
        /*0808*/ 	.word	0x00008f80
        /*080c*/ 	.word	0x0000006f
        /*0810*/ 	.word	0x00000000
        /*0814*/ 	.short	0x0101
        /*0816*/ 	.byte	0xff
	.zero		1


	//   ....[111]....
        /*0818*/ 	.word	0x00009930
        /*081c*/ 	.word	0x00000002
        /*0820*/ 	.word	0x000000f0
        /*0824*/ 	.short	0x010a
        /*0826*/ 	.byte	0xff
	.zero		1


	//   ....[112]....
        /*0828*/ 	.word	0x00009990
        /*082c*/ 	.word	0x00000002
        /*0830*/ 	.word	0x00000018
        /*0834*/ 	.short	0x010a
        /*0836*/ 	.byte	0xff
	.zero		1


	//   ....[113]....
        /*0838*/ 	.word	0x000099f0
        /*083c*/ 	.word	0x00000002
        /*0840*/ 	.word	0x00000018
        /*0844*/ 	.short	0x010a
        /*0846*/ 	.byte	0xff
	.zero		1


	//   ....[114]....
        /*0848*/ 	.word	0x00009a40
        /*084c*/ 	.word	0x00000002
        /*0850*/ 	.word	0x00000080
        /*0854*/ 	.short	0x010a
        /*0856*/ 	.byte	0xff
	.zero		1


	//   ....[115]....
        /*0858*/ 	.word	0x00009aa0
        /*085c*/ 	.word	0x00000000
        /*0860*/ 	.word	0x00000000
        /*0864*/ 	.short	0x010a
        /*0866*/ 	.byte	0xff
	.zero		1


	//   ....[116]....
        /*0868*/ 	.word	0x00009b00
        /*086c*/ 	.word	0x00000000
        /*0870*/ 	.word	0x00000000
        /*0874*/ 	.short	0x010a
        /*0876*/ 	.byte	0xff
	.zero		1


	//   ....[117]....
        /*0878*/ 	.word	0x00009b50
        /*087c*/ 	.word	0x00000000
        /*0880*/ 	.word	0x000000e0
        /*0884*/ 	.short	0x010a
        /*0886*/ 	.byte	0xff
	.zero		1


	//   ....[118]....
        /*0888*/ 	.word	0x00009bb0
        /*088c*/ 	.word	0x00000000
        /*0890*/ 	.word	0x00000090
        /*0894*/ 	.short	0x010a
        /*0896*/ 	.byte	0xff
	.zero		1


	//   ....[119]....
        /*0898*/ 	.word	0x00009c00
        /*089c*/ 	.word	0x00000000
        /*08a0*/ 	.word	0x00000080
        /*08a4*/ 	.short	0x010a
        /*08a6*/ 	.byte	0xff
	.zero		1


	//   ....[120]....
        /*08a8*/ 	.word	0x00009c60
        /*08ac*/ 	.word	0x00000000
        /*08b0*/ 	.word	0x00000090
        /*08b4*/ 	.short	0x010a
        /*08b6*/ 	.byte	0xff
	.zero		1


	//   ....[121]....
        /*08b8*/ 	.word	0x00009cc0
        /*08bc*/ 	.word	0x00000004
        /*08c0*/ 	.word	0x00000008
        /*08c4*/ 	.short	0x010a
        /*08c6*/ 	.byte	0xff
	.zero		1


	//   ....[122]....
        /*08c8*/ 	.word	0x00009da0
        /*08cc*/ 	.word	0x00000002
        /*08d0*/ 	.word	0x00000008
        /*08d4*/ 	.short	0x010a
        /*08d6*/ 	.byte	0xff
	.zero		1


	//   ....[123]....
        /*08d8*/ 	.word	0x00009df0
        /*08dc*/ 	.word	0x00000000
        /*08e0*/ 	.word	0x00000080
        /*08e4*/ 	.short	0x010a
        /*08e6*/ 	.byte	0xff
	.zero		1


	//   ....[124]....
        /*08e8*/ 	.word	0x00009e50
        /*08ec*/ 	.word	0x00000000
        /*08f0*/ 	.word	0x000000c0
        /*08f4*/ 	.short	0x010a
        /*08f6*/ 	.byte	0xff
	.zero		1


	//   ....[125]....
        /*08f8*/ 	.word	0x00009eb0
        /*08fc*/ 	.word	0x00000000
        /*0900*/ 	.word	0x00000000
        /*0904*/ 	.short	0x010a
        /*0906*/ 	.byte	0xff
	.zero		1


	//   ....[126]....
        /*0908*/ 	.word	0x00009f10
        /*090c*/ 	.word	0x00000000
        /*0910*/ 	.word	0x00000000
        /*0914*/ 	.short	0x010a
        /*0916*/ 	.byte	0xff
	.zero		1


	//   ....[127]....
        /*0918*/ 	.word	0x00009f70
        /*091c*/ 	.word	0x00000000
        /*0920*/ 	.word	0x00000000
        /*0924*/ 	.short	0x010a
        /*0926*/ 	.byte	0xff
	.zero		1


	//   ....[128]....
        /*0928*/ 	.word	0x00009fd0
        /*092c*/ 	.word	0x00000000
        /*0930*/ 	.word	0x00000000
        /*0934*/ 	.short	0x010a
        /*0936*/ 	.byte	0xff
	.zero		1


	//   ....[129]....
        /*0938*/ 	.word	0x0000a030
        /*093c*/ 	.word	0x00000000
        /*0940*/ 	.word	0x00000100
        /*0944*/ 	.short	0x010a
        /*0946*/ 	.byte	0xff
	.zero		1


	//   ....[130]....
        /*0948*/ 	.word	0x0000a080
        /*094c*/ 	.word	0x00000000
        /*0950*/ 	.word	0x00000080
        /*0954*/ 	.short	0x010a
        /*0956*/ 	.byte	0xff
	.zero		1


	//   ....[131]....
        /*0958*/ 	.word	0x0000a0e0
        /*095c*/ 	.word	0x00000000
        /*0960*/ 	.word	0x00000078
        /*0964*/ 	.short	0x010a
        /*0966*/ 	.byte	0xff
	.zero		1


	//   ....[132]....
        /*0968*/ 	.word	0x0000a140
        /*096c*/ 	.word	0x00000000
        /*0970*/ 	.word	0x00000050
        /*0974*/ 	.short	0x010a
        /*0976*/ 	.byte	0xff
	.zero		1


	//   ....[133]....
        /*0978*/ 	.word	0x0000a1a0
        /*097c*/ 	.word	0x00000000
        /*0980*/ 	.word	0x00000058
        /*0984*/ 	.short	0x010a
        /*0986*/ 	.byte	0xff
	.zero		1


	//   ....[134]....
        /*0988*/ 	.word	0x0000a200
        /*098c*/ 	.word	0x00000000
        /*0990*/ 	.word	0x00000060
        /*0994*/ 	.short	0x010a
        /*0996*/ 	.byte	0xff
	.zero		1


	//   ....[135]....
        /*0998*/ 	.word	0x0000a260
        /*099c*/ 	.word	0x00000000
        /*09a0*/ 	.word	0x00000068
        /*09a4*/ 	.short	0x010a
        /*09a6*/ 	.byte	0xff
	.zero		1


	//   ....[136]....
        /*09a8*/ 	.word	0x0000a2c0
        /*09ac*/ 	.word	0x00000000
        /*09b0*/ 	.word	0x00000050
        /*09b4*/ 	.short	0x010a
        /*09b6*/ 	.byte	0xff
	.zero		1


	//   ....[137]....
        /*09b8*/ 	.word	0x0000a320
        /*09bc*/ 	.word	0x00000000
        /*09c0*/ 	.word	0x00000058
        /*09c4*/ 	.short	0x010a
        /*09c6*/ 	.byte	0xff
	.zero		1


	//   ....[138]....
        /*09c8*/ 	.word	0x0000a380
        /*09cc*/ 	.word	0x00000000
        /*09d0*/ 	.word	0x00000060
        /*09d4*/ 	.short	0x010a
        /*09d6*/ 	.byte	0xff
	.zero		1


	//   ....[139]....
        /*09d8*/ 	.word	0x0000a3d0
        /*09dc*/ 	.word	0x00000000
        /*09e0*/ 	.word	0x00000080
        /*09e4*/ 	.short	0x010a
        /*09e6*/ 	.byte	0xff
	.zero		1


	//   ....[140]....
        /*09e8*/ 	.word	0x0000a420
        /*09ec*/ 	.word	0x00000003
        /*09f0*/ 	.word	0x00000030
        /*09f4*/ 	.short	0x010a
        /*09f6*/ 	.byte	0xff
	.zero		1


	//   ....[141]....
        /*09f8*/ 	.word	0x0000a470
        /*09fc*/ 	.word	0x0000006f
        /*0a00*/ 	.word	0x000000a0
        /*0a04*/ 	.short	0x010a
        /*0a06*/ 	.byte	0xff
	.zero		1


	//   ....[142]....
        /*0a08*/ 	.word	0x0000a4c0
        /*0a0c*/ 	.word	0x00000000
        /*0a10*/ 	.word	0x00000030
        /*0a14*/ 	.short	0x010a
        /*0a16*/ 	.byte	0xff
	.zero		1


	//   ....[143]....
        /*0a18*/ 	.word	0x0000a510
        /*0a1c*/ 	.word	0x00000000
        /*0a20*/ 	.word	0x00000030
        /*0a24*/ 	.short	0x010a
        /*0a26*/ 	.byte	0xff
	.zero		1


	//   ....[144]....
        /*0a28*/ 	.word	0x0000a560
        /*0a2c*/ 	.word	0x00000000
        /*0a30*/ 	.word	0x00000030
        /*0a34*/ 	.short	0x010a
        /*0a36*/ 	.byte	0xff
	.zero		1


	//----- nvinfo : EIATTR_NUM_MBARRIERS
	.align		4
.L_48:
        /*0a38*/ 	.byte	0x03, 0x38
        /*0a3a*/ 	.short	0x0021


	//----- nvinfo : EIATTR_EXIT_INSTR_OFFSETS
	.align		4
        /*0a3c*/ 	.byte	0x04, 0x1c
        /*0a3e*/ 	.short	(.L_50 - .L_49)


	//   ....[0]....
.L_49:
        /*0a40*/ 	.word	0x00002780


	//   ....[1]....
        /*0a44*/ 	.word	0x00002c80


	//   ....[2]....
        /*0a48*/ 	.word	0x00002ce0


	//   ....[3]....
        /*0a4c*/ 	.word	0x00004060


	//   ....[4]....
        /*0a50*/ 	.word	0x00005240


	//   ....[5]....
        /*0a54*/ 	.word	0x00005280


	//   ....[6]....
        /*0a58*/ 	.word	0x00009920


	//----- nvinfo : EIATTR_MAX_THREADS
	.align		4
.L_50:
        /*0a5c*/ 	.byte	0x04, 0x05
        /*0a5e*/ 	.short	(.L_52 - .L_51)
.L_51:
        /*0a60*/ 	.word	0x00000100
        /*0a64*/ 	.word	0x00000001
        /*0a68*/ 	.word	0x00000001


	//----- nvinfo : EIATTR_CRS_STACK_SIZE
	.align		4
.L_52:
        /*0a6c*/ 	.byte	0x04, 0x1e
        /*0a6e*/ 	.short	(.L_54 - .L_53)
.L_53:
        /*0a70*/ 	.word	0x00000000


	//----- nvinfo : EIATTR_CBANK_PARAM_SIZE
	.align		4
.L_54:
        /*0a74*/ 	.byte	0x03, 0x19
        /*0a76*/ 	.short	0x0800


	//----- nvinfo : EIATTR_PARAM_CBANK
	.align		4
        /*0a78*/ 	.byte	0x04, 0x0a
        /*0a7a*/ 	.short	(.L_56 - .L_55)
	.align		4
.L_55:
        /*0a7c*/ 	.word	index@(.nv.constant0._ZN7cutlass13device_kernelINS_4gemm6kernel13GemmUniversalIN4cute5tupleIJiiiiEEENS1_10collective13CollectiveMmaINS1_35MainloopSm100TmaUmmaWarpSpecializedILi3ELi2ELi4ENS5_IJNS4_1CILi2EEENSA_ILi1EEESC_EEEEENS5_IJNSA_ILi128EEENSA_ILi256EEESF_EEENS_12float_e5m2_tENS5_IJlSC_lEEESI_SJ_NS4_8TiledMMAINS4_8MMA_AtomIJNS4_10MMA_TraitsINS4_25SM100_MMA_F8F6F4_2x1SM_SSEJSI_SI_fSF_SG_NS4_17integral_constantINS4_4UMMA5MajorELSQ_0EEESR_NSO_INSP_7ScaleInELSS_0EEEST_EEEEEENS4_6LayoutINS5_IJSC_SC_SC_EEENS5_IJNSA_ILi0EEESY_SY_EEEEENS5_IJNS4_10UnderscoreES11_S11_EEEEENS4_18SM100_TMA_2SM_LOADENS4_14ComposedLayoutINS4_7SwizzleILi3ELi4ELi3EEENS4_18smem_ptr_flag_bitsILi8EEENSW_INS5_IJNSA_ILi8EEESF_EEENS5_IJSF_SC_EEEEEEEvNS4_8identityES14_S1E_vS1F_EENS_8epilogue10collective18CollectiveEpilogueINS1H_23Sm100TmaWarpSpecializedILi4ELi2ELi32ELb0ELb0EEEJNS5_IJNSA_ILi64EEESG_SF_EEENS5_IJNSW_IS1M_SC_EENSW_INS5_IJNSA_ILi32EEESB_EEENS5_IJSC_SF_EEEEEEEESI_SJ_SI_SJ_NS1H_6fusion15FusionCallbacksIS1L_NS1U_17LinearCombinationISI_fSI_fLNS_15FloatRoundStyleE2EEES1N_S1T_JEEENS4_5SM1004TMEM4LOAD26SM100_TMEM_LOAD_32dp32b32xENS4_13SM90_TMA_LOADENS15_INS16_ILi1ELi4ELi3EEES19_NSW_INS5_IJS1A_S1P_EEENS5_IJS1P_SC_EEEEEEENS4_39AutoVectorizingCopyWithAssumedAlignmentILi128EEENS4_14SM90_TMA_STOREES29_S2B_S2B_EEEvvEEEEvNT_6ParamsE)
        /*0a80*/ 	.short	0x0380
        /*0a82*/ 	.short	0x0800


	//----- nvinfo : EIATTR_SW_WAR
	.align		4
.L_56:
        /*0a84*/ 	.byte	0x04, 0x36
        /*0a86*/ 	.short	(.L_58 - .L_57)
.L_57:
        /*0a88*/ 	.word	0x00000008
.L_58:


//--------------------- .nv.callgraph             --------------------------
	.section	.nv.callgraph,"",@"SHT_CUDA_CALLGRAPH"
	.align	4
	.sectionentsize	8
	.align		4
        /*0000*/ 	.word	0x00000000
	.align		4
        /*0004*/ 	.word	0xffffffff
	.align		4
        /*0008*/ 	.word	index@(_ZN7cutlass13device_kernelINS_4gemm6kernel13GemmUniversalIN4cute5tupleIJiiiiEEENS1_10collective13CollectiveMmaINS1_35MainloopSm100TmaUmmaWarpSpecializedILi3ELi2ELi4ENS5_IJNS4_1CILi2EEENSA_ILi1EEESC_EEEEENS5_IJNSA_ILi128EEENSA_ILi256EEESF_EEENS_12float_e5m2_tENS5_IJlSC_lEEESI_SJ_NS4_8TiledMMAINS4_8MMA_AtomIJNS4_10MMA_TraitsINS4_25SM100_MMA_F8F6F4_2x1SM_SSEJSI_SI_fSF_SG_NS4_17integral_constantINS4_4UMMA5MajorELSQ_0EEESR_NSO_INSP_7ScaleInELSS_0EEEST_EEEEEENS4_6LayoutINS5_IJSC_SC_SC_EEENS5_IJNSA_ILi0EEESY_SY_EEEEENS5_IJNS4_10UnderscoreES11_S11_EEEEENS4_18SM100_TMA_2SM_LOADENS4_14ComposedLayoutINS4_7SwizzleILi3ELi4ELi3EEENS4_18smem_ptr_flag_bitsILi8EEENSW_INS5_IJNSA_ILi8EEESF_EEENS5_IJSF_SC_EEEEEEEvNS4_8identityES14_S1E_vS1F_EENS_8epilogue10collective18CollectiveEpilogueINS1H_23Sm100TmaWarpSpecializedILi4ELi2ELi32ELb0ELb0EEEJNS5_IJNSA_ILi64EEESG_SF_EEENS5_IJNSW_IS1M_SC_EENSW_INS5_IJNSA_ILi32EEESB_EEENS5_IJSC_SF_EEEEEEEESI_SJ_SI_SJ_NS1H_6fusion15FusionCallbacksIS1L_NS1U_17LinearCombinationISI_fSI_fLNS_15FloatRoundStyleE2EEES1N_S1T_JEEENS4_5SM1004TMEM4LOAD26SM100_TMEM_LOAD_32dp32b32xENS4_13SM90_TMA_LOADENS15_INS16_ILi1ELi4ELi3EEES19_NSW_INS5_IJS1A_S1P_EEENS5_IJS1P_SC_EEEEEEENS4_39AutoVectorizingCopyWithAssumedAlignmentILi128EEENS4_14SM90_TMA_STOREES29_S2B_S2B_EEEvvEEEEvNT_6ParamsE)
	.align		4
        /*000c*/ 	.word	index@(__assertfail)
	.align		4
        /*0010*/ 	.word	0x00000000
	.align		4
        /*0014*/ 	.word	0xfffffffe
	.align		4
        /*0018*/ 	.word	0x00000000
	.align		4
        /*001c*/ 	.word	0xfffffffd
	.align		4
        /*0020*/ 	.word	0x00000000
	.align		4
        /*0024*/ 	.word	0xfffffffc


//--------------------- .nv.constant4             --------------------------
	.section	.nv.constant4,"a",@progbits
	.align	8
	.align		8
.nv.constant4:
        /*0000*/ 	.dword	__assertfail
	.align		8
        /*0008*/ 	.dword	__unnamed_1
	.align		8
        /*0010*/ 	.dword	__unnamed_2
	.align		8
        /*0018*/ 	.dword	__unnamed_3
	.align		8
        /*0020*/ 	.dword	_ZN39_INTERNAL_aa17828d_4_k_cu_ee89e080_89614cuda3std3__45__cpo5beginE
	.align		8
        /*0028*/ 	.dword	_ZN39_INTERNAL_aa17828d_4_k_cu_ee89e080_89614cuda3std3__45__cpo3endE
	.align		8
        /*0030*/ 	.dword	_ZN39_INTERNAL_aa17828d_4_k_cu_ee89e080_89614cuda3std3__45__cpo6cbeginE
	.align		8
        /*0038*/ 	.dword	_ZN39_INTERNAL_aa17828d_4_k_cu_ee89e080_89614cuda3std3__45__cpo4cendE
	.align		8
        /*0040*/ 	.dword	_ZN39_INTERNAL_aa17828d_4_k_cu_ee89e080_89614cuda3std3__441_GLOBAL__N__aa17828d_4_k_cu_ee89e080_89616ignoreE
	.align		8
        /*0048*/ 	.dword	_ZN39_INTERNAL_aa17828d_4_k_cu_ee89e080_89614cuda3std3__419piecewise_constructE
	.align		8
        /*0050*/ 	.dword	_ZN39_INTERNAL_aa17828d_4_k_cu_ee89e080_89614cuda3std3__48in_placeE
	.align		8
        /*0058*/ 	.dword	_ZN39_INTERNAL_aa17828d_4_k_cu_ee89e080_89614cuda3std6ranges3__45__cpo4swapE
	.align		8
        /*0060*/ 	.dword	_ZN39_INTERNAL_aa17828d_4_k_cu_ee89e080_89614cuda3std6ranges3__45__cpo9iter_moveE
	.align		8
        /*0068*/ 	.dword	_ZN39_INTERNAL_aa17828d_4_k_cu_ee89e080_89614cute7productE
	.align		8
        /*0070*/ 	.dword	_ZN39_INTERNAL_aa17828d_4_k_cu_ee89e080_89614cute1_E
	.align		8
        /*0078*/ 	.dword	$str$25
	.align		8
        /*0080*/ 	.dword	$str$26
	.align		8
        /*0088*/ 	.dword	$str$27
	.align		8
        /*0090*/ 	.dword	$str$28


//--------------------- .text._ZN7cutlass13device_kernelINS_4gemm6kernel13GemmUniversalIN4cute5tupleIJiiiiEEENS1_10collective13CollectiveMmaINS1_35MainloopSm100TmaUmmaWarpSpecializedILi3ELi2ELi4ENS5_IJNS4_1CILi2EEENSA_ILi1EEESC_EEEEENS5_IJNSA_ILi128EEENSA_ILi256EEESF_EEENS_12float_e5m2_tENS5_IJlSC_lEEESI_SJ_NS4_8TiledMMAINS4_8MMA_AtomIJNS4_10MMA_TraitsINS4_25SM100_MMA_F8F6F4_2x1SM_SSEJSI_SI_fSF_SG_NS4_17integral_constantINS4_4UMMA5MajorELSQ_0EEESR_NSO_INSP_7ScaleInELSS_0EEEST_EEEEEENS4_6LayoutINS5_IJSC_SC_SC_EEENS5_IJNSA_ILi0EEESY_SY_EEEEENS5_IJNS4_10UnderscoreES11_S11_EEEEENS4_18SM100_TMA_2SM_LOADENS4_14ComposedLayoutINS4_7SwizzleILi3ELi4ELi3EEENS4_18smem_ptr_flag_bitsILi8EEENSW_INS5_IJNSA_ILi8EEESF_EEENS5_IJSF_SC_EEEEEEEvNS4_8identityES14_S1E_vS1F_EENS_8epilogue10collective18CollectiveEpilogueINS1H_23Sm100TmaWarpSpecializedILi4ELi2ELi32ELb0ELb0EEEJNS5_IJNSA_ILi64EEESG_SF_EEENS5_IJNSW_IS1M_SC_EENSW_INS5_IJNSA_ILi32EEESB_EEENS5_IJSC_SF_EEEEEEEESI_SJ_SI_SJ_NS1H_6fusion15FusionCallbacksIS1L_NS1U_17LinearCombinationISI_fSI_fLNS_15FloatRoundStyleE2EEES1N_S1T_JEEENS4_5SM1004TMEM4LOAD26SM100_TMEM_LOAD_32dp32b32xENS4_13SM90_TMA_LOADENS15_INS16_ILi1ELi4ELi3EEES19_NSW_INS5_IJS1A_S1P_EEENS5_IJS1P_SC_EEEEEEENS4_39AutoVectorizingCopyWithAssumedAlignmentILi128EEENS4_14SM90_TMA_STOREES29_S2B_S2B_EEEvvEEEEvNT_6ParamsE --------------------------
	.section	.text._ZN7cutlass13device_kernelINS_4gemm6kernel13GemmUniversalIN4cute5tupleIJiiiiEEENS1_10collective13CollectiveMmaINS1_35MainloopSm100TmaUmmaWarpSpecializedILi3ELi2ELi4ENS5_IJNS4_1CILi2EEENSA_ILi1EEESC_EEEEENS5_IJNSA_ILi128EEENSA_ILi256EEESF_EEENS_12float_e5m2_tENS5_IJlSC_lEEESI_SJ_NS4_8TiledMMAINS4_8MMA_AtomIJNS4_10MMA_TraitsINS4_25SM100_MMA_F8F6F4_2x1SM_SSEJSI_SI_fSF_SG_NS4_17integral_constantINS4_4UMMA5MajorELSQ_0EEESR_NSO_INSP_7ScaleInELSS_0EEEST_EEEEEENS4_6LayoutINS5_IJSC_SC_SC_EEENS5_IJNSA_ILi0EEESY_SY_EEEEENS5_IJNS4_10UnderscoreES11_S11_EEEEENS4_18SM100_TMA_2SM_LOADENS4_14ComposedLayoutINS4_7SwizzleILi3ELi4ELi3EEENS4_18smem_ptr_flag_bitsILi8EEENSW_INS5_IJNSA_ILi8EEESF_EEENS5_IJSF_SC_EEEEEEEvNS4_8identityES14_S1E_vS1F_EENS_8epilogue10collective18CollectiveEpilogueINS1H_23Sm100TmaWarpSpecializedILi4ELi2ELi32ELb0ELb0EEEJNS5_IJNSA_ILi64EEESG_SF_EEENS5_IJNSW_IS1M_SC_EENSW_INS5_IJNSA_ILi32EEESB_EEENS5_IJSC_SF_EEEEEEEESI_SJ_SI_SJ_NS1H_6fusion15FusionCallbacksIS1L_NS1U_17LinearCombinationISI_fSI_fLNS_15FloatRoundStyleE2EEES1N_S1T_JEEENS4_5SM1004TMEM4LOAD26SM100_TMEM_LOAD_32dp32b32xENS4_13SM90_TMA_LOADENS15_INS16_ILi1ELi4ELi3EEES19_NSW_INS5_IJS1A_S1P_EEENS5_IJS1P_SC_EEEEEEENS4_39AutoVectorizingCopyWithAssumedAlignmentILi128EEENS4_14SM90_TMA_STOREES29_S2B_S2B_EEEvvEEEEvNT_6ParamsE,"ax",@progbits
	.align	128
.text._ZN7cutlass13device_kernelINS_4gemm6kernel13GemmUniversalIN4cute5tupleIJiiiiEEENS1_10collective13CollectiveMmaINS1_35MainloopSm100TmaUmmaWarpSpecializedILi3ELi2ELi4ENS5_IJNS4_1CILi2EEENSA_ILi1EEESC_EEEEENS5_IJNSA_ILi128EEENSA_ILi256EEESF_EEENS_12float_e5m2_tENS5_IJlSC_lEEESI_SJ_NS4_8TiledMMAINS4_8MMA_AtomIJNS4_10MMA_TraitsINS4_25SM100_MMA_F8F6F4_2x1SM_SSEJSI_SI_fSF_SG_NS4_17integral_constantINS4_4UMMA5MajorELSQ_0EEESR_NSO_INSP_7ScaleInELSS_0EEEST_EEEEEENS4_6LayoutINS5_IJSC_SC_SC_EEENS5_IJNSA_ILi0EEESY_SY_EEEEENS5_IJNS4_10UnderscoreES11_S11_EEEEENS4_18SM100_TMA_2SM_LOADENS4_14ComposedLayoutINS4_7SwizzleILi3ELi4ELi3EEENS4_18smem_ptr_flag_bitsILi8EEENSW_INS5_IJNSA_ILi8EEESF_EEENS5_IJSF_SC_EEEEEEEvNS4_8identityES14_S1E_vS1F_EENS_8epilogue10collective18CollectiveEpilogueINS1H_23Sm100TmaWarpSpecializedILi4ELi2ELi32ELb0ELb0EEEJNS5_IJNSA_ILi64EEESG_SF_EEENS5_IJNSW_IS1M_SC_EENSW_INS5_IJNSA_ILi32EEESB_EEENS5_IJSC_SF_EEEEEEEESI_SJ_SI_SJ_NS1H_6fusion15FusionCallbacksIS1L_NS1U_17LinearCombinationISI_fSI_fLNS_15FloatRoundStyleE2EEES1N_S1T_JEEENS4_5SM1004TMEM4LOAD26SM100_TMEM_LOAD_32dp32b32xENS4_13SM90_TMA_LOADENS15_INS16_ILi1ELi4ELi3EEES19_NSW_INS5_IJS1A_S1P_EEENS5_IJS1P_SC_EEEEEEENS4_39AutoVectorizingCopyWithAssumedAlignmentILi128EEENS4_14SM90_TMA_STOREES29_S2B_S2B_EEEvvEEEEvNT_6ParamsE:
        .type           _ZN7cutlass13device_kernelINS_4gemm6kernel13GemmUniversalIN4cute5tupleIJiiiiEEENS1_10collective13CollectiveMmaINS1_35MainloopSm100TmaUmmaWarpSpecializedILi3ELi2ELi4ENS5_IJNS4_1CILi2EEENSA_ILi1EEESC_EEEEENS5_IJNSA_ILi128EEENSA_ILi256EEESF_EEENS_12float_e5m2_tENS5_IJlSC_lEEESI_SJ_NS4_8TiledMMAINS4_8MMA_AtomIJNS4_10MMA_TraitsINS4_25SM100_MMA_F8F6F4_2x1SM_SSEJSI_SI_fSF_SG_NS4_17integral_constantINS4_4UMMA5MajorELSQ_0EEESR_NSO_INSP_7ScaleInELSS_0EEEST_EEEEEENS4_6LayoutINS5_IJSC_SC_SC_EEENS5_IJNSA_ILi0EEESY_SY_EEEEENS5_IJNS4_10UnderscoreES11_S11_EEEEENS4_18SM100_TMA_2SM_LOADENS4_14ComposedLayoutINS4_7SwizzleILi3ELi4ELi3EEENS4_18smem_ptr_flag_bitsILi8EEENSW_INS5_IJNSA_ILi8EEESF_EEENS5_IJSF_SC_EEEEEEEvNS4_8identityES14_S1E_vS1F_EENS_8epilogue10collective18CollectiveEpilogueINS1H_23Sm100TmaWarpSpecializedILi4ELi2ELi32ELb0ELb0EEEJNS5_IJNSA_ILi64EEESG_SF_EEENS5_IJNSW_IS1M_SC_EENSW_INS5_IJNSA_ILi32EEESB_EEENS5_IJSC_SF_EEEEEEEESI_SJ_SI_SJ_NS1H_6fusion15FusionCallbacksIS1L_NS1U_17LinearCombinationISI_fSI_fLNS_15FloatRoundStyleE2EEES1N_S1T_JEEENS4_5SM1004TMEM4LOAD26SM100_TMEM_LOAD_32dp32b32xENS4_13SM90_TMA_LOADENS15_INS16_ILi1ELi4ELi3EEES19_NSW_INS5_IJS1A_S1P_EEENS5_IJS1P_SC_EEEEEEENS4_39AutoVectorizingCopyWithAssumedAlignmentILi128EEENS4_14SM90_TMA_STOREES29_S2B_S2B_EEEvvEEEEvNT_6ParamsE,@function
        .size           _ZN7cutlass13device_kernelINS_4gemm6kernel13GemmUniversalIN4cute5tupleIJiiiiEEENS1_10collective13CollectiveMmaINS1_35MainloopSm100TmaUmmaWarpSpecializedILi3ELi2ELi4ENS5_IJNS4_1CILi2EEENSA_ILi1EEESC_EEEEENS5_IJNSA_ILi128EEENSA_ILi256EEESF_EEENS_12float_e5m2_tENS5_IJlSC_lEEESI_SJ_NS4_8TiledMMAINS4_8MMA_AtomIJNS4_10MMA_TraitsINS4_25SM100_MMA_F8F6F4_2x1SM_SSEJSI_SI_fSF_SG_NS4_17integral_constantINS4_4UMMA5MajorELSQ_0EEESR_NSO_INSP_7ScaleInELSS_0EEEST_EEEEEENS4_6LayoutINS5_IJSC_SC_SC_EEENS5_IJNSA_ILi0EEESY_SY_EEEEENS5_IJNS4_10UnderscoreES11_S11_EEEEENS4_18SM100_TMA_2SM_LOADENS4_14ComposedLayoutINS4_7SwizzleILi3ELi4ELi3EEENS4_18smem_ptr_flag_bitsILi8EEENSW_INS5_IJNSA_ILi8EEESF_EEENS5_IJSF_SC_EEEEEEEvNS4_8identityES14_S1E_vS1F_EENS_8epilogue10collective18CollectiveEpilogueINS1H_23Sm100TmaWarpSpecializedILi4ELi2ELi32ELb0ELb0EEEJNS5_IJNSA_ILi64EEESG_SF_EEENS5_IJNSW_IS1M_SC_EENSW_INS5_IJNSA_ILi32EEESB_EEENS5_IJSC_SF_EEEEEEEESI_SJ_SI_SJ_NS1H_6fusion15FusionCallbacksIS1L_NS1U_17LinearCombinationISI_fSI_fLNS_15FloatRoundStyleE2EEES1N_S1T_JEEENS4_5SM1004TMEM4LOAD26SM100_TMEM_LOAD_32dp32b32xENS4_13SM90_TMA_LOADENS15_INS16_ILi1ELi4ELi3EEES19_NSW_INS5_IJS1A_S1P_EEENS5_IJS1P_SC_EEEEEEENS4_39AutoVectorizingCopyWithAssumedAlignmentILi128EEENS4_14SM90_TMA_STOREES29_S2B_S2B_EEEvvEEEEvNT_6ParamsE,(.L_x_188 - _ZN7cutlass13device_kernelINS_4gemm6kernel13GemmUniversalIN4cute5tupleIJiiiiEEENS1_10collective13CollectiveMmaINS1_35MainloopSm100TmaUmmaWarpSpecializedILi3ELi2ELi4ENS5_IJNS4_1CILi2EEENSA_ILi1EEESC_EEEEENS5_IJNSA_ILi128EEENSA_ILi256EEESF_EEENS_12float_e5m2_tENS5_IJlSC_lEEESI_SJ_NS4_8TiledMMAINS4_8MMA_AtomIJNS4_10MMA_TraitsINS4_25SM100_MMA_F8F6F4_2x1SM_SSEJSI_SI_fSF_SG_NS4_17integral_constantINS4_4UMMA5MajorELSQ_0EEESR_NSO_INSP_7ScaleInELSS_0EEEST_EEEEEENS4_6LayoutINS5_IJSC_SC_SC_EEENS5_IJNSA_ILi0EEESY_SY_EEEEENS5_IJNS4_10UnderscoreES11_S11_EEEEENS4_18SM100_TMA_2SM_LOADENS4_14ComposedLayoutINS4_7SwizzleILi3ELi4ELi3EEENS4_18smem_ptr_flag_bitsILi8EEENSW_INS5_IJNSA_ILi8EEESF_EEENS5_IJSF_SC_EEEEEEEvNS4_8identityES14_S1E_vS1F_EENS_8epilogue10collective18CollectiveEpilogueINS1H_23Sm100TmaWarpSpecializedILi4ELi2ELi32ELb0ELb0EEEJNS5_IJNSA_ILi64EEESG_SF_EEENS5_IJNSW_IS1M_SC_EENSW_INS5_IJNSA_ILi32EEESB_EEENS5_IJSC_SF_EEEEEEEESI_SJ_SI_SJ_NS1H_6fusion15FusionCallbacksIS1L_NS1U_17LinearCombinationISI_fSI_fLNS_15FloatRoundStyleE2EEES1N_S1T_JEEENS4_5SM1004TMEM4LOAD26SM100_TMEM_LOAD_32dp32b32xENS4_13SM90_TMA_LOADENS15_INS16_ILi1ELi4ELi3EEES19_NSW_INS5_IJS1A_S1P_EEENS5_IJS1P_SC_EEEEEEENS4_39AutoVectorizingCopyWithAssumedAlignmentILi128EEENS4_14SM90_TMA_STOREES29_S2B_S2B_EEEvvEEEEvNT_6ParamsE)
        .other          _ZN7cutlass13device_kernelINS_4gemm6kernel13GemmUniversalIN4cute5tupleIJiiiiEEENS1_10collective13CollectiveMmaINS1_35MainloopSm100TmaUmmaWarpSpecializedILi3ELi2ELi4ENS5_IJNS4_1CILi2EEENSA_ILi1EEESC_EEEEENS5_IJNSA_ILi128EEENSA_ILi256EEESF_EEENS_12float_e5m2_tENS5_IJlSC_lEEESI_SJ_NS4_8TiledMMAINS4_8MMA_AtomIJNS4_10MMA_TraitsINS4_25SM100_MMA_F8F6F4_2x1SM_SSEJSI_SI_fSF_SG_NS4_17integral_constantINS4_4UMMA5MajorELSQ_0EEESR_NSO_INSP_7ScaleInELSS_0EEEST_EEEEEENS4_6LayoutINS5_IJSC_SC_SC_EEENS5_IJNSA_ILi0EEESY_SY_EEEEENS5_IJNS4_10UnderscoreES11_S11_EEEEENS4_18SM100_TMA_2SM_LOADENS4_14ComposedLayoutINS4_7SwizzleILi3ELi4ELi3EEENS4_18smem_ptr_flag_bitsILi8EEENSW_INS5_IJNSA_ILi8EEESF_EEENS5_IJSF_SC_EEEEEEEvNS4_8identityES14_S1E_vS1F_EENS_8epilogue10collective18CollectiveEpilogueINS1H_23Sm100TmaWarpSpecializedILi4ELi2ELi32ELb0ELb0EEEJNS5_IJNSA_ILi64EEESG_SF_EEENS5_IJNSW_IS1M_SC_EENSW_INS5_IJNSA_ILi32EEESB_EEENS5_IJSC_SF_EEEEEEEESI_SJ_SI_SJ_NS1H_6fusion15FusionCallbacksIS1L_NS1U_17LinearCombinationISI_fSI_fLNS_15FloatRoundStyleE2EEES1N_S1T_JEEENS4_5SM1004TMEM4LOAD26SM100_TMEM_LOAD_32dp32b32xENS4_13SM90_TMA_LOADENS15_INS16_ILi1ELi4ELi3EEES19_NSW_INS5_IJS1A_S1P_EEENS5_IJS1P_SC_EEEEEEENS4_39AutoVectorizingCopyWithAssumedAlignmentILi128EEENS4_14SM90_TMA_STOREES29_S2B_S2B_EEEvvEEEEvNT_6ParamsE,@"STO_CUDA_ENTRY STV_DEFAULT"
_ZN7cutlass13device_kernelINS_4gemm6kernel13GemmUniversalIN4cute5tupleIJiiiiEEENS1_10collective13CollectiveMmaINS1_35MainloopSm100TmaUmmaWarpSpecializedILi3ELi2ELi4ENS5_IJNS4_1CILi2EEENSA_ILi1EEESC_EEEEENS5_IJNSA_ILi128EEENSA_ILi256EEESF_EEENS_12float_e5m2_tENS5_IJlSC_lEEESI_SJ_NS4_8TiledMMAINS4_8MMA_AtomIJNS4_10MMA_TraitsINS4_25SM100_MMA_F8F6F4_2x1SM_SSEJSI_SI_fSF_SG_NS4_17integral_constantINS4_4UMMA5MajorELSQ_0EEESR_NSO_INSP_7ScaleInELSS_0EEEST_EEEEEENS4_6LayoutINS5_IJSC_SC_SC_EEENS5_IJNSA_ILi0EEESY_SY_EEEEENS5_IJNS4_10UnderscoreES11_S11_EEEEENS4_18SM100_TMA_2SM_LOADENS4_14ComposedLayoutINS4_7SwizzleILi3ELi4ELi3EEENS4_18smem_ptr_flag_bitsILi8EEENSW_INS5_IJNSA_ILi8EEESF_EEENS5_IJSF_SC_EEEEEEEvNS4_8identityES14_S1E_vS1F_EENS_8epilogue10collective18CollectiveEpilogueINS1H_23Sm100TmaWarpSpecializedILi4ELi2ELi32ELb0ELb0EEEJNS5_IJNSA_ILi64EEESG_SF_EEENS5_IJNSW_IS1M_SC_EENSW_INS5_IJNSA_ILi32EEESB_EEENS5_IJSC_SF_EEEEEEEESI_SJ_SI_SJ_NS1H_6fusion15FusionCallbacksIS1L_NS1U_17LinearCombinationISI_fSI_fLNS_15FloatRoundStyleE2EEES1N_S1T_JEEENS4_5SM1004TMEM4LOAD26SM100_TMEM_LOAD_32dp32b32xENS4_13SM90_TMA_LOADENS15_INS16_ILi1ELi4ELi3EEES19_NSW_INS5_IJS1A_S1P_EEENS5_IJS1P_SC_EEEEEEENS4_39AutoVectorizingCopyWithAssumedAlignmentILi128EEENS4_14SM90_TMA_STOREES29_S2B_S2B_EEEvvEEEEvNT_6ParamsE:
[----:B------:R-:W1:Y:S01]  /*0000*/  LDC R1, c[0x0][0x37c] ;  /* 0x0000df00ff017b82 */ /* 0x000e620000000800 */
[----:B------:R-:W2:Y:S01]  /*0010*/  S2R R109, SR_TID.X ;  /* 0x00000000006d7919 */ /* 0x000ea20000002100 */
[----:B------:R-:W3:Y:S06]  /*0020*/  LDCU.64 UR6, c[0x0][0x890] ;  /* 0x00011200ff0677ac */ /* 0x000eec0008000a00 */
[----:B------:R-:W4:Y:S01]  /*0030*/  S2UR UR37, SR_CgaCtaId ;  /* 0x00000000002579c3 */ /* 0x000f220000008800 */
[----:B------:R-:W-:Y:S02]  /*0040*/  PRMT R96, RZ, 0x7610, R96 ;  /* 0x00007610ff607816 */ /* 0x000fe40000000060 */
[----:B------:R-:W-:Y:S01]  /*0050*/  ELECT P1, URZ, PT ;  /* 0x0000000000ff782f */ /* 0x000fe20003820000 */
[----:B------:R-:W1:Y:S01]  /*0060*/  LDCU.64 UR46, c[0x0][0x358] ;  /* 0x00006b00ff2e77ac */ /* 0x000e620008000a00 */
[----:B---3--:R-:W-:-:S04]  /*0070*/  UISETP.NE.U32.AND UP0, UPT, UR6, URZ, UPT ;  /* 0x000000ff0600728c */ /* 0x008fc8000bf05070 */
[----:B------:R-:W-:Y:S02]  /*0080*/  UISETP.NE.AND.EX UP0, UPT, UR7, URZ, UPT, UP0 ;  /* 0x000000ff0700728c */ /* 0x000fe4000bf05300 */
[----:B----4-:R-:W-:Y:S02]  /*0090*/  ULOP3.LUT UR5, UR37, 0x1, URZ, 0xc0, !UPT ;  /* 0x0000000125057892 */ /* 0x010fe4000f8ec0ff */
[----:B------:R-:W-:Y:S01]  /*00a0*/  ULOP3.LUT UR4, UR37, 0x1, URZ, 0x3c, !UPT ;  /* 0x0000000125047892 */ /* 0x000fe2000f8e3cff */
[----:B--2---:R-:W-:-:S05]  /*00b0*/  SHF.R.U32.HI R102, RZ, 0x5, R109 ;  /* 0x00000005ff667819 */ /* 0x004fca000001166d */
[----:B------:R-:W2:Y:S02]  /*00c0*/  SHFL.IDX PT, R0, R102, RZ, 0x1f ;  /* 0x00001fff66007589 */ /* 0x000ea400000e0000 */
[----:B--2---:R-:W-:Y:S01]  /*00d0*/  R2UR UR10, R0 ;  /* 0x00000000000a72ca */ /* 0x004fe200000e0000 */
[----:B-1----:R-:W-:-:S14]  /*00e0*/  BRA.U UP0, `(.L_x_0) ;  /* 0x00000001002c7547 */ /* 0x002fdc000b800000 */
[----:B------:R-:W1:Y:S02]  /*00f0*/  LDCU.64 UR8, c[0x0][0x888] ;  /* 0x00011100ff0877ac */ /* 0x000e640008000a00 */
[----:B-1----:R-:W-:-:S04]  /*0100*/  UISETP.NE.U32.AND UP0, UPT, UR8, URZ, UPT ;  /* 0x000000ff0800728c */ /* 0x002fc8000bf05070 */
[----:B------:R-:W-:-:S09]  /*0110*/  UISETP.NE.AND.EX UP0, UPT, UR9, URZ, UPT, UP0 ;  /* 0x000000ff0900728c */ /* 0x000fd2000bf05300 */
[----:B------:R-:W-:Y:S05]  /*0120*/  BRA.U !UP0, `(.L_x_1) ;  /* 0x0000000108107547 */ /* 0x000fea000b800000 */
[----:B------:R-:W1:Y:S02]  /*0130*/  LDC.64 R2, c[0x0][0x888] ;  /* 0x00022200ff027b82 */ /* 0x000e640000000a00 */
[----:B-1----:R1:W5:Y:S01]  /*0140*/  LDG.E R49, desc[UR46][R2.64] ;  /* 0x0000002e02317981 */ /* 0x002362000c1e1900 */
[----:B------:R-:W-:Y:S01]  /*0150*/  HFMA2 R96, -RZ, RZ, 0, 5.9604644775390625e-08 ;  /* 0x00000001ff607431 */ /* 0x000fe200000001ff */
[----:B------:R-:W-:Y:S05]  /*0160*/  BRA `(.L_x_0) ;  /* 0x00000000000c7947 */ /* 0x000fea0003800000 */
.L_x_1:
[----:B------:R-:W1:Y:S01]  /*0170*/  LDCU UR8, c[0x0][0x880] ;  /* 0x00011000ff0877ac */ /* 0x000e620008000800 */
[----:B------:R-:W-:Y:S01]  /*0180*/  HFMA2 R96, -RZ, RZ, 0, 5.9604644775390625e-08 ;  /* 0x00000001ff607431 */ /* 0x000fe200000001ff */
[----:B-1----:R-:W-:-:S07]  /*0190*/  MOV R49, UR8 ;  /* 0x0000000800317c02 */ /* 0x002fce0008000f00 */
.L_x_0:
[----:B------:R-:W2:Y:S02]  /*01a0*/  LDCU.64 UR8, c[0x0][0x8b0] ;  /* 0x00011600ff0877ac */ /* 0x000ea40008000a00 */
[----:B--2---:R-:W-:-:S04]  /*01b0*/  UISETP.NE.U32.AND UP0, UPT, UR8, URZ, UPT ;  /* 0x000000ff0800728c */ /* 0x004fc8000bf05070 */
[----:B------:R-:W-:-:S09]  /*01c0*/  UISETP.NE.AND.EX UP0, UPT, UR9, URZ, UPT, UP0 ;  /* 0x000000ff0900728c */ /* 0x000fd2000bf05300 */
[----:B------:R-:W-:Y:S05]  /*01d0*/  BRA.U UP0, `(.L_x_2) ;  /* 0x0000000100247547 */ /* 0x000fea000b800000 */
[----:B------:R-:W2:Y:S02]  /*01e0*/  LDCU.64 UR8, c[0x0][0x8a8] ;  /* 0x00011500ff0877ac */ /* 0x000ea40008000a00 */
[----:B--2---:R-:W-:-:S04]  /*01f0*/  UISETP.NE.U32.AND UP0, UPT, UR8, URZ, UPT ;  /* 0x000000ff0800728c */ /* 0x004fc8000bf05070 */
[----:B------:R-:W-:-:S09]  /*0200*/  UISETP.NE.AND.EX UP0, UPT, UR9, URZ, UPT, UP0 ;  /* 0x000000ff0900728c */ /* 0x000fd2000bf05300 */
[----:B------:R-:W-:Y:S05]  /*0210*/  BRA.U !UP0, `(.L_x_3) ;  /* 0x00000001080c7547 */ /* 0x000fea000b800000 */
[----:B-1----:R-:W1:Y:S02]  /*0220*/  LDC.64 R2, c[0x0][0x8a8] ;  /* 0x00022a00ff027b82 */ /* 0x002e640000000a00 */
[----:B-1----:R2:W5:Y:S01]  /*0230*/  LDG.E R47, desc[UR46][R2.64] ;  /* 0x0000002e022f7981 */ /* 0x002562000c1e1900 */
[----:B------:R-:W-:Y:S05]  /*0240*/  BRA `(.L_x_2) ;  /* 0x0000000000087947 */ /* 0x000fea0003800000 */
.L_x_3:
[----:B------:R-:W2:Y:S02]  /*0250*/  LDCU UR8, c[0x0][0x8a0] ;  /* 0x00011400ff0877ac */ /* 0x000ea40008000800 */
[----:B--2---:R-:W-:Y:S02]  /*0260*/  MOV R47, UR8 ;  /* 0x00000008002f7c02 */ /* 0x004fe40008000f00 */
.L_x_2:
[----:B------:R-:W-:Y:S01]  /*0270*/  IMAD.U32 R0, RZ, RZ, UR10 ;  /* 0x0000000aff007e24 */ /* 0x000fe2000f8e00ff */
[----:B------:R-:W-:Y:S04]  /*0280*/  BSSY.RECONVERGENT B0, `(.L_x_4) ;  /* 0x000000c000007945 */ /* 0x000fe80003800200 */
[C---:B------:R-:W-:Y:S02]  /*0290*/  ISETP.NE.OR P2, PT, R0.reuse, 0x1, !P1 ;  /* 0x000000010000780c */ /* 0x040fe40004f45670 */
[----:B------:R-:W-:-:S11]  /*02a0*/  ISETP.NE.OR P0, PT, R0, 0x3, !P1 ;  /* 0x000000030000780c */ /* 0x000fd60004f05670 */
[----:B------:R-:W-:Y:S05]  /*02b0*/  @P2 BRA `(.L_x_5) ;  /* 0x0000000000202947 */ /* 0x000fea0003800000 */
[----:B------:R-:W3:Y:S02]  /*02c0*/  LDCU.64 UR8, c[0x0][0x348] ;  /* 0x00006900ff0877ac */ /* 0x000ee40008000a00 */
[----:B---3--:R-:W-:Y:S02]  /*02d0*/  UIADD3 UR12, UP1, UPT, UR8, 0x80, URZ ;  /* 0x00000080080c7890 */ /* 0x008fe4000ff3e0ff */
[----:B------:R-:W-:Y:S02]  /*02e0*/  UIADD3 UR8, UP0, UPT, UR8, 0x180, URZ ;  /* 0x0000018008087890 */ /* 0x000fe4000ff1e0ff */
[----:B------:R-:W-:Y:S02]  /*02f0*/  UIADD3.X UR13, UPT, UPT, URZ, UR9, URZ, UP1, !UPT ;  /* 0x00000009ff0d7290 */ /* 0x000fe40008ffe4ff */
[----:B------:R-:W-:-:S07]  /*0300*/  UIADD3.X UR9, UPT, UPT, URZ, UR9, URZ, UP0, !UPT ;  /* 0x00000009ff097290 */ /* 0x000fce00087fe4ff */
[----:B------:R3:W-:Y:S02]  /*0310*/  UTMACCTL.PF [UR12] ;  /* 0x000000000c0079b9 */ /* 0x0007e40008040000 */
[----:B------:R3:W-:Y:S02]  /*0320*/  UTMACCTL.PF [UR8] ;  /* 0x00000000080079b9 */ /* 0x0007e40008040000 */
[----:B---3--:R-:W-:Y:S01]  /*0330*/  NOP ;  /* 0x0000000000007918 */ /* 0x008fe20000000000 */
.L_x_5:
[----:B------:R-:W-:Y:S05]  /*0340*/  BSYNC.RECONVERGENT B0 ;  /* 0x0000000000007941 */ /* 0x000fea0003800200 */
.L_x_4:
[----:B------:R-:W-:Y:S04]  /*0350*/  BSSY.RECONVERGENT B0, `(.L_x_6) ;  /* 0x000000a000007945 */ /* 0x000fe80003800200 */
        /* <DEDUP_REMOVED lines=9> */
.L_x_7:
[----:B------:R-:W-:Y:S05]  /*03f0*/  BSYNC.RECONVERGENT B0 ;  /* 0x0000000000007941 */ /* 0x000fea0003800200 */
.L_x_6:
[----:B------:R-:W3:Y:S01]  /*0400*/  LDCU.64 UR8, c[0x0][0x888] ;  /* 0x00011100ff0877ac */ /* 0x000ee20008000a00 */
[----:B------:R-:W-:Y:S02]  /*0410*/  UISETP.EQ.U32.AND UP1, UPT, UR6, URZ, UPT ;  /* 0x000000ff0600728c */ /* 0x000fe4000bf22070 */
[----:B------:R-:W-:Y:S02]  /*0420*/  UPLOP3.LUT UP5, UPT, UPT, UPT, UPT, 0x80, 0x8 ;  /* 0x000000000008789c */ /* 0x000fe40003faf070 */
[----:B---3--:R-:W-:-:S04]  /*0430*/  UISETP.NE.U32.AND UP0, UPT, UR8, URZ, UPT ;  /* 0x000000ff0800728c */ /* 0x008fc8000bf05070 */
[----:B------:R-:W-:-:S04]  /*0440*/  UISETP.NE.AND.EX UP0, UPT, UR9, URZ, UPT, UP0 ;  /* 0x000000ff0900728c */ /* 0x000fc8000bf05300 */
[----:B------:R-:W-:-:S04]  /*0450*/  UISETP.EQ.OR.EX UP2, UPT, UR7, URZ, !UP0, UP1 ;  /* 0x000000ff0700728c */ /* 0x000fc8000c742710 */
[----:B------:R-:W-:-:S05]  /*0460*/  UP2UR UR50, UPR, URZ, 0x4 ;  /* 0x00000004ff327883 */ /* 0x000fca0008000000 */
[----:B------:R-:W-:Y:S07]  /*0470*/  BRA.U !UP2, `(.L_x_8) ;  /* 0x000000010a207547 */ /* 0x000fee000b800000 */
[----:B------:R-:W-:Y:S01]  /*0480*/  UISETP.NE.U32.AND UP2, UPT, UR6, URZ, UPT ;  /* 0x000000ff0600728c */ /* 0x000fe2000bf45070 */
[----:B-----5:R-:W-:Y:S01]  /*0490*/  FSETP.NEU.AND P0, PT, R49, RZ, PT ;  /* 0x000000ff3100720b */ /* 0x020fe20003f0d000 */
[----:B------:R-:W-:Y:S02]  /*04a0*/  USEL UR6, URZ, 0xffffffff, UP0 ;  /* 0xffffffffff067887 */ /* 0x000fe40008000000 */
[----:B------:R-:W-:-:S10]  /*04b0*/  UISETP.NE.AND.EX UP2, UPT, UR7, URZ, UPT, UP2 ;  /* 0x000000ff0700728c */ /* 0x000fd4000bf45320 */
[----:B------:R-:W-:Y:S01]  /*04c0*/  VOTEU.ANY UP1, P0 ;  /* 0x0000000000ff7886 */ /* 0x000fe20000020100 */
[----:B------:R-:W-:-:S04]  /*04d0*/  @!UP2 USEL UR6, URZ, 0xffffffff, UP1 ;  /* 0xffffffffff06a887 */ /* 0x000fc80008800000 */
[----:B------:R-:W-:-:S04]  /*04e0*/  ULOP3.LUT UR6, UR6, 0x1, URZ, 0xc0, !UPT ;  /* 0x0000000106067892 */ /* 0x000fc8000f8ec0ff */
[----:B------:R-:W-:-:S11]  /*04f0*/  UISETP.NE.U32.AND UP5, UPT, UR6, 0x1, UPT ;  /* 0x000000010600788c */ /* 0x000fd6000bfa5070 */
.L_x_8:
[----:B------:R-:W3:Y:S01]  /*0500*/  SHFL.IDX PT, R0, R102, RZ, 0x1f ;  /* 0x00001fff66007589 */ /* 0x000ee200000e0000 */
[----:B------:R-:W-:-:S04]  /*0510*/  UISETP.NE.AND UP1, UPT, UR10, 0x2, UPT ;  /* 0x000000020a00788c */ /* 0x000fc8000bf25270 */
[----:B------:R-:W-:Y:S02]  /*0520*/  UISETP.EQ.AND UP2, UPT, UR5, URZ, !UP1 ;  /* 0x000000ff0500728c */ /* 0x000fe4000cf42270 */
[----:B------:R-:W-:-:S04]  /*0530*/  USEL UR6, URZ, 0x1, UP1 ;  /* 0x00000001ff067887 */ /* 0x000fc80008800000 */
[----:B------:R-:W-:Y:S02]  /*0540*/  PLOP3.LUT P5, PT, P1, PT, UP2, 0x80, 0x8 ;  /* 0x000000000008781c */ /* 0x000fe40000faf028 */
[----:B---3--:R-:W-:-:S13]  /*0550*/  ISETP.NE.AND P0, PT, R0, RZ, PT ;  /* 0x000000ff0000720c */ /* 0x008fda0003f05270 */
[----:B------:R-:W-:Y:S05]  /*0560*/  @P0 BRA `(.L_x_9) ;  /* 0x00000000003c0947 */ /* 0x000fea0003800000 */
[----:B------:R-:W-:Y:S01]  /*0570*/  UMOV UR8, 0x400 ;  /* 0x0000040000087882 */ /* 0x000fe20000000000 */
[----:B------:R-:W-:Y:S01]  /*0580*/  UMOV UR7, 0x1 ;  /* 0x0000000100077882 */ /* 0x000fe20000000000 */
[----:B------:R-:W-:Y:S02]  /*0590*/  ULEA UR8, UR37, UR8, 0x18 ;  /* 0x0000000825087291 */ /* 0x000fe4000f8ec0ff */
[----:B------:R-:W-:-:S04]  /*05a0*/  UIADD3 UR12, UPT, UPT, -UR7, 0x100000, URZ ;  /* 0x00100000070c7890 */ /* 0x000fc8000fffe1ff */
[----:B------:R-:W-:Y:S02]  /*05b0*/  USHF.L.U32 UR13, UR12, 0xb, URZ ;  /* 0x0000000b0c0d7899 */ /* 0x000fe400080006ff */
[----:B------:R-:W-:Y:S01]  /*05c0*/  USHF.L.U32 UR12, UR12, 0x1, URZ ;  /* 0x000000010c0c7899 */ /* 0x000fe200080006ff */
[----:B------:R-:W-:Y:S01]  /*05d0*/  ELECT P0, URZ, PT ;  /* 0x0000000000ff782f */ /* 0x000fe20003800000 */
[----:B------:R-:W3:Y:S10]  /*05e0*/  FENCE.VIEW.ASYNC.S ;  /* 0x00000000000073c6 */ /* 0x000ef40000000000 */
[----:B---3--:R3:W4:Y:S01]  /*05f0*/  SYNCS.EXCH.64 URZ, [UR8], UR12 ;  /* 0x0000000c08ff75b2 */ /* 0x0087220008000100 */
[----:B------:R3:W1:Y:S01]  /*0600*/  SYNCS.EXCH.64 URZ, [UR8+0x18], UR12 ;  /* 0x0000180c08ff75b2 */ /* 0x0006620008000100 */
[----:B------:R3:W1:Y:S01]  /*0610*/  SYNCS.EXCH.64 URZ, [UR8+0x8], UR12 ;  /* 0x0000080c08ff75b2 */ /* 0x0006620008000100 */
[----:B------:R3:W1:Y:S01]  /*0620*/  SYNCS.EXCH.64 URZ, [UR8+0x20], UR12 ;  /* 0x0000200c08ff75b2 */ /* 0x0006620008000100 */
[----:B------:R3:W1:Y:S01]  /*0630*/  SYNCS.EXCH.64 URZ, [UR8+0x10], UR12 ;  /* 0x0000100c08ff75b2 */ /* 0x0006620008000100 */
[----:B------:R3:W1:Y:S01]  /*0640*/  SYNCS.EXCH.64 URZ, [UR8+0x28], UR12 ;  /* 0x0000280c08ff75b2 */ /* 0x0006620008000100 */
[----:B------:R-:W-:Y:S01]  /*0650*/  NOP ;  /* 0x0000000000007918 */ /* 0x000fe20000000000 */
.L_x_9:
[----:B------:R-:W2:Y:S01]  /*0660*/  SHFL.IDX PT, R0, R102, RZ, 0x1f ;  /* 0x00001fff66007589 */ /* 0x000ea200000e0000 */
[----:B------:R-:W-:Y:S01]  /*0670*/  NOP ;  /* 0x0000000000007918 */ /* 0x000fe20000000000 */
[----:B--2---:R-:W-:-:S13]  /*0680*/  ISETP.NE.AND P0, PT, R0, 0x1, PT ;  /* 0x000000010000780c */ /* 0x004fda0003f05270 */
[----:B------:R-:W-:Y:S05]  /*0690*/  @P0 BRA `(.L_x_10) ;  /* 0x0000000000540947 */ /* 0x000fea0003800000 */
[----:B------:R-:W-:Y:S01]  /*06a0*/  UMOV UR9, 0x400 ;  /* 0x0000040000097882 */ /* 0x000fe20000000000 */
[----:B---3--:R-:W-:Y:S01]  /*06b0*/  UMOV UR8, 0x20 ;  /* 0x0000002000087882 */ /* 0x008fe20000000000 */
[----:B------:R-:W-:Y:S01]  /*06c0*/  UMOV UR7, 0x80 ;  /* 0x0000008000077882 */ /* 0x000fe20000000000 */
[----:B------:R-:W-:Y:S02]  /*06d0*/  ULEA UR9, UR37, UR9, 0x18 ;  /* 0x0000000925097291 */ /* 0x000fe4000f8ec0ff */
[----:B------:R-:W-:-:S04]  /*06e0*/  UIADD3 UR12, UPT, UPT, -UR8, 0x100000, URZ ;  /* 0x00100000080c7890 */ /* 0x000fc8000fffe1ff */
[----:B------:R-:W-:Y:S02]  /*06f0*/  USHF.L.U32 UR13, UR12, 0xb, URZ ;  /* 0x0000000b0c0d7899 */ /* 0x000fe400080006ff */
[----:B------:R-:W-:Y:S02]  /*0700*/  USHF.L.U32 UR12, UR12, 0x1, URZ ;  /* 0x000000010c0c7899 */ /* 0x000fe400080006ff */
[----:B------:R-:W-:-:S04]  /*0710*/  UIADD3 UR14, UPT, UPT, -UR7, 0x100000, URZ ;  /* 0x00100000070e7890 */ /* 0x000fc8000fffe1ff */
[----:B------:R-:W-:Y:S02]  /*0720*/  USHF.L.U32 UR15, UR14, 0xb, URZ ;  /* 0x0000000b0e0f7899 */ /* 0x000fe400080006ff */
[----:B------:R-:W-:Y:S01]  /*0730*/  USHF.L.U32 UR14, UR14, 0x1, URZ ;  /* 0x000000010e0e7899 */ /* 0x000fe200080006ff */
[----:B------:R-:W-:Y:S01]  /*0740*/  ELECT P0, URZ, PT ;  /* 0x0000000000ff782f */ /* 0x000fe20003800000 */
[----:B------:R-:W2:Y:S02]  /*0750*/  FENCE.VIEW.ASYNC.S ;  /* 0x00000000000073c6 */ /* 0x000ea40000000000 */
[----:B--2---:R2:W3:Y:S08]  /*0760*/  SYNCS.EXCH.64 URZ, [UR9+0x30], UR12 ;  /* 0x0000300c09ff75b2 */ /* 0x0044f00008000100 */
[----:B------:R2:W1:Y:S01]  /*0770*/  SYNCS.EXCH.64 URZ, [UR9+0x50], UR14 ;  /* 0x0000500e09ff75b2 */ /* 0x0004620008000100 */
[----:B------:R2:W1:Y:S01]  /*0780*/  SYNCS.EXCH.64 URZ, [UR9+0x38], UR12 ;  /* 0x0000380c09ff75b2 */ /* 0x0004620008000100 */
[----:B------:R2:W1:Y:S01]  /*0790*/  SYNCS.EXCH.64 URZ, [UR9+0x58], UR14 ;  /* 0x0000580e09ff75b2 */ /* 0x0004620008000100 */
[----:B------:R2:W1:Y:S01]  /*07a0*/  SYNCS.EXCH.64 URZ, [UR9+0x40], UR12 ;  /* 0x0000400c09ff75b2 */ /* 0x0004620008000100 */
[----:B------:R2:W1:Y:S01]  /*07b0*/  SYNCS.EXCH.64 URZ, [UR9+0x60], UR14 ;  /* 0x0000600e09ff75b2 */ /* 0x0004620008000100 */
[----:B------:R2:W1:Y:S01]  /*07c0*/  SYNCS.EXCH.64 URZ, [UR9+0x48], UR12 ;  /* 0x0000480c09ff75b2 */ /* 0x0004620008000100 */
[----:B------:R2:W1:Y:S01]  /*07d0*/  SYNCS.EXCH.64 URZ, [UR9+0x68], UR14 ;  /* 0x0000680e09ff75b2 */ /* 0x0004620008000100 */
[----:B------:R-:W-:Y:S01]  /*07e0*/  NOP ;  /* 0x0000000000007918 */ /* 0x000fe20000000000 */
.L_x_10:
[----:B------:R-:W4:Y:S01]  /*07f0*/  SHFL.IDX PT, R0, R102, RZ, 0x1f ;  /* 0x00001fff66007589 */ /* 0x000f2200000e0000 */
[----:B------:R-:W-:Y:S01]  /*0800*/  NOP ;  /* 0x0000000000007918 */ /* 0x000fe20000000000 */
[----:B----4-:R-:W-:-:S13]  /*0810*/  ISETP.NE.AND P0, PT, R0, 0x3, PT ;  /* 0x000000030000780c */ /* 0x010fda0003f05270 */
[----:B------:R-:W-:Y:S05]  /*0820*/  @P0 BRA `(.L_x_11) ;  /* 0x00000000002c0947 */ /* 0x000fea0003800000 */
[----:B---3--:R-:W-:Y:S01]  /*0830*/  UMOV UR8, 0x400 ;  /* 0x0000040000087882 */ /* 0x008fe20000000000 */
[----:B------:R-:W-:Y:S01]  /*0840*/  UMOV UR7, 0x20 ;  /* 0x0000002000077882 */ /* 0x000fe20000000000 */
[----:B------:R-:W-:Y:S02]  /*0850*/  ULEA UR8, UR37, UR8, 0x18 ;  /* 0x0000000825087291 */ /* 0x000fe4000f8ec0ff */
[----:B--2---:R-:W-:-:S04]  /*0860*/  UIADD3 UR12, UPT, UPT, -UR7, 0x100000, URZ ;  /* 0x00100000070c7890 */ /* 0x004fc8000fffe1ff */
[----:B------:R-:W-:Y:S02]  /*0870*/  USHF.L.U32 UR13, UR12, 0xb, URZ ;  /* 0x0000000b0c0d7899 */ /* 0x000fe400080006ff */
[----:B------:R-:W-:Y:S01]  /*0880*/  USHF.L.U32 UR12, UR12, 0x1, URZ ;  /* 0x000000010c0c7899 */ /* 0x000fe200080006ff */
[----:B------:R-:W-:Y:S01]  /*0890*/  ELECT P0, URZ, PT ;  /* 0x0000000000ff782f */ /* 0x000fe20003800000 */
[----:B------:R-:W2:Y:S10]  /*08a0*/  FENCE.VIEW.ASYNC.S ;  /* 0x00000000000073c6 */ /* 0x000eb40000000000 */
[----:B--2---:R4:W2:Y:S01]  /*08b0*/  SYNCS.EXCH.64 URZ, [UR8+0x70], UR12 ;  /* 0x0000700c08ff75b2 */ /* 0x0048a20008000100 */
[----:B------:R4:W3:Y:S02]  /*08c0*/  SYNCS.EXCH.64 URZ, [UR8+0x78], UR12 ;  /* 0x0000780c08ff75b2 */ /* 0x0008e40008000100 */
[----:B----4-:R-:W-:Y:S01]  /*08d0*/  NOP ;  /* 0x0000000000007918 */ /* 0x010fe20000000000 */
.L_x_11:
[----:B------:R-:W4:Y:S01]  /*08e0*/  SHFL.IDX PT, R0, R102, RZ, 0x1f ;  /* 0x00001fff66007589 */ /* 0x000f2200000e0000 */
[----:B------:R-:W-:Y:S01]  /*08f0*/  NOP ;  /* 0x0000000000007918 */ /* 0x000fe20000000000 */
[----:B----4-:R-:W-:-:S13]  /*0900*/  ISETP.NE.AND P0, PT, R0, 0x4, PT ;  /* 0x000000040000780c */ /* 0x010fda0003f05270 */
[----:B------:R-:W-:Y:S05]  /*0910*/  @P0 BRA `(.L_x_12) ;  /* 0x0000000000480947 */ /* 0x000fea0003800000 */
[----:B--2---:R-:W-:Y:S01]  /*0920*/  UMOV UR9, 0x1e0 ;  /* 0x000001e000097882 */ /* 0x004fe20000000000 */
[----:B---3--:R-:W-:Y:S01]  /*0930*/  UMOV UR8, 0x400 ;  /* 0x0000040000087882 */ /* 0x008fe20000000000 */
[----:B------:R-:W-:Y:S01]  /*0940*/  USEL UR9, UR9, 0x1a0, UP5 ;  /* 0x000001a009097887 */ /* 0x000fe2000a800000 */
        /* <DEDUP_REMOVED lines=10> */
[----:B--2---:R4:W2:Y:S08]  /*09f0*/  SYNCS.EXCH.64 URZ, [UR8+0x80], UR12 ;  /* 0x0000800c08ff75b2 */ /* 0x0048b00008000100 */
[----:B------:R4:W3:Y:S01]  /*0a00*/  SYNCS.EXCH.64 URZ, [UR8+0x90], UR14 ;  /* 0x0000900e08ff75b2 */ /* 0x0008e20008000100 */
[----:B------:R4:W1:Y:S01]  /*0a10*/  SYNCS.EXCH.64 URZ, [UR8+0x88], UR12 ;  /* 0x0000880c08ff75b2 */ /* 0x0008620008000100 */
[----:B------:R4:W1:Y:S02]  /*0a20*/  SYNCS.EXCH.64 URZ, [UR8+0x98], UR14 ;  /* 0x0000980e08ff75b2 */ /* 0x0008640008000100 */
[----:B----4-:R-:W-:Y:S01]  /*0a30*/  NOP ;  /* 0x0000000000007918 */ /* 0x010fe20000000000 */
.L_x_12:
[----:B------:R-:W4:Y:S01]  /*0a40*/  SHFL.IDX PT, R0, R102, RZ, 0x1f ;  /* 0x00001fff66007589 */ /* 0x000f2200000e0000 */
[----:B------:R-:W-:Y:S01]  /*0a50*/  NOP ;  /* 0x0000000000007918 */ /* 0x000fe20000000000 */
[----:B----4-:R-:W-:-:S13]  /*0a60*/  ISETP.NE.AND P0, PT, R0, 0x5, PT ;  /* 0x000000050000780c */ /* 0x010fda0003f05270 */
[----:B------:R-:W-:Y:S05]  /*0a70*/  @P0 BRA `(.L_x_13) ;  /* 0x0000000000540947 */ /* 0x000fea0003800000 */
[----:B--2---:R-:W-:Y:S01]  /*0a80*/  UMOV UR9, 0x400 ;  /* 0x0000040000097882 */ /* 0x004fe20000000000 */
        /* <DEDUP_REMOVED lines=14> */
[----:B------:R4:W1:Y:S01]  /*0b70*/  SYNCS.EXCH.64 URZ, [UR9+0xc8], UR14 ;  /* 0x0000c80e09ff75b2 */ /* 0x0008620008000100 */
[----:B------:R4:W1:Y:S01]  /*0b80*/  SYNCS.EXCH.64 URZ, [UR9+0xb0], UR12 ;  /* 0x0000b00c09ff75b2 */ /* 0x0008620008000100 */
[----:B------:R4:W1:Y:S01]  /*0b90*/  SYNCS.EXCH.64 URZ, [UR9+0xd0], UR14 ;  /* 0x0000d00e09ff75b2 */ /* 0x0008620008000100 */
[----:B------:R4:W1:Y:S01]  /*0ba0*/  SYNCS.EXCH.64 URZ, [UR9+0xb8], UR12 ;  /* 0x0000b80c09ff75b2 */ /* 0x0008620008000100 */
[----:B------:R4:W1:Y:S02]  /*0bb0*/  SYNCS.EXCH.64 URZ, [UR9+0xd8], UR14 ;  /* 0x0000d80e09ff75b2 */ /* 0x0008640008000100 */
[----:B----4-:R-:W-:Y:S01]  /*0bc0*/  NOP ;  /* 0x0000000000007918 */ /* 0x010fe20000000000 */
.L_x_13:
[----:B------:R-:W4:Y:S01]  /*0bd0*/  SHFL.IDX PT, R0, R102, RZ, 0x1f ;  /* 0x00001fff66007589 */ /* 0x000f2200000e0000 */
[----:B------:R-:W-:Y:S01]  /*0be0*/  ISETP.NE.OR P1, PT, RZ, UR10, !P1 ;  /* 0x0000000aff007c0c */ /* 0x000fe2000cf25670 */
        /* <DEDUP_REMOVED lines=12> */
[----:B------:R4:W3:Y:S01]  /*0cb0*/  SYNCS.EXCH.64 URZ, [UR8+0xf0], UR12 ;  /* 0x0000f00c08ff75b2 */ /* 0x0008e20008000100 */
[----:B------:R4:W1:Y:S01]  /*0cc0*/  SYNCS.EXCH.64 URZ, [UR8+0xe8], UR12 ;  /* 0x0000e80c08ff75b2 */ /* 0x0008620008000100 */
[----:B------:R4:W1:Y:S02]  /*0cd0*/  SYNCS.EXCH.64 URZ, [UR8+0xf8], UR12 ;  /* 0x0000f80c08ff75b2 */ /* 0x0008640008000100 */
[----:B----4-:R-:W-:Y:S01]  /*0ce0*/  NOP ;  /* 0x0000000000007918 */ /* 0x010fe20000000000 */
.L_x_14:
[----:B------:R-:W-:Y:S01]  /*0cf0*/  VOTEU.ALL UP1, P1 ;  /* 0x0000000000ff7886 */ /* 0x000fe20000820000 */
[----:B---3--:R-:W3:Y:S01]  /*0d00*/  LDCU UR8, c[0x0][0x36c] ;  /* 0x00006d80ff0877ac */ /* 0x008ee20008000800 */
[----:B------:R-:W-:Y:S01]  /*0d10*/  NOP ;  /* 0x0000000000007918 */ /* 0x000fe20000000000 */
[----:B------:R-:W-:Y:S01]  /*0d20*/  LOP3.LUT R10, R109, 0x1f, RZ, 0xc0, !PT ;  /* 0x0000001f6d0a7812 */ /* 0x000fe200078ec0ff */
[----:B--2---:R-:W-:Y:S01]  /*0d30*/  UMOV UR12, 0x20 ;  /* 0x00000020000c7882 */ /* 0x004fe20000000000 */
[----:B------:R-:W-:Y:S01]  /*0d40*/  @!UP1 UMOV UR7, 0x400 ;  /* 0x0000040000079882 */ /* 0x000fe20000000000 */
[----:B------:R-:W-:-:S04]  /*0d50*/  @!UP1 UIADD3 UR12, UPT, UPT, -UR12, 0x100000, URZ ;  /* 0x001000000c0c9890 */ /* 0x000fc8000fffe1ff */
[----:B------:R-:W-:Y:S02]  /*0d60*/  @!UP1 USHF.L.U32 UR13, UR12, 0xb, URZ ;  /* 0x0000000b0c0d9899 */ /* 0x000fe400080006ff */
[----:B------:R-:W-:Y:S02]  /*0d70*/  @!UP1 USHF.L.U32 UR12, UR12, 0x1, URZ ;  /* 0x000000010c0c9899 */ /* 0x000fe400080006ff */
[----:B------:R-:W-:Y:S01]  /*0d80*/  @!UP1 ULEA UR7, UR37, UR7, 0x18 ;  /* 0x0000000725079291 */ /* 0x000fe2000f8ec0ff */
[----:B------:R-:W-:Y:S01]  /*0d90*/  VOTEU.ALL UP1, P1 ;  /* 0x0000000000ff7886 */ /* 0x000fe20000820000 */
[----:B------:R-:W-:Y:S01]  /*0da0*/  UISETP.NE.AND UP4, UPT, UR10, URZ, UPT ;  /* 0x000000ff0a00728c */ /* 0x000fe2000bf85270 */
[----:B------:R-:W2:Y:S09]  /*0db0*/  FENCE.VIEW.ASYNC.S ;  /* 0x00000000000073c6 */ /* 0x000eb20000000000 */
[----:B--2---:R2:W4:Y:S01]  /*0dc0*/  @!UP1 SYNCS.EXCH.64 URZ, [UR7+0x100], UR12 ;  /* 0x0001000c07ff95b2 */ /* 0x0045220008000100 */
[----:B---3--:R-:W-:-:S09]  /*0dd0*/  UISETP.EQ.U32.AND UP1, UPT, UR8, 0x1, UPT ;  /* 0x000000010800788c */ /* 0x008fd2000bf22070 */
[----:B------:R-:W-:Y:S05]  /*0de0*/  BRA.U !UP1, `(.L_x_15) ;  /* 0x0000000109087547 */ /* 0x000fea000b800000 */
[----:B-1--4-:R-:W-:Y:S01]  /*0df0*/  UCGABAR_ARV ;  /* 0x00000000000079c7 */ /* 0x012fe20008000000 */
[----:B------:R-:W-:Y:S05]  /*0e00*/  BRA `(.L_x_16) ;  /* 0x0000000000047947 */ /* 0x000fea0003800000 */
.L_x_15:
[----:B-1--4-:R-:W-:Y:S01]  /*0e10*/  NOP ;  /* 0x0000000000007918 */ /* 0x012fe20000000000 */
.L_x_16:
[----:B------:R-:W1:Y:S01]  /*0e20*/  S2R R15, SR_CTAID.Y ;  /* 0x00000000000f7919 */ /* 0x000e620000002600 */
[----:B------:R-:W-:-:S05]  /*0e30*/  CS2R.32 R95, SR_CgaSize ;  /* 0x00000000005f7805 */ /* 0x000fca0000008a00 */
[----:B------:R-:W-:-:S05]  /*0e40*/  IMAD R95, R95, -0xa0, RZ ;  /* 0xffffff605f5f7824 */ /* 0x000fca00078e02ff */
[----:B--2---:R-:W-:-:S14]  /*0e50*/  R2UR UR7, R95 ;  /* 0x000000005f0772ca */ /* 0x004fdc00000e0000 */
[----:B------:R-:W2:Y:S01]  /*0e60*/  LDCU UR7, c[0x0][UR7+0x2b4] ;  /* 0x00005680070777ac */ /* 0x000ea20008000800 */
[----:B------:R-:W-:-:S05]  /*0e70*/  CS2R.32 R0, SR_CgaSize ;  /* 0x0000000000007805 */ /* 0x000fca0000008a00 */
[----:B------:R-:W-:-:S06]  /*0e80*/  IMAD R0, R0, -0xa0, RZ ;  /* 0xffffff6000007824 */ /* 0x000fcc00078e02ff */
[----:B------:R-:W3:Y:S01]  /*0e90*/  LDC R0, c[0x0][R0+0x2a4] ;  /* 0x0000a90000007b82 */ /* 0x000ee20000000800 */
[----:B------:R-:W-:Y:S01]  /*0ea0*/  PRMT R8, RZ, 0x7610, R8 ;  /* 0x00007610ff087816 */ /* 0x000fe20000000008 */
[----:B------:R-:W4:Y:S01]  /*0eb0*/  S2R R9, SR_CTAID.X ;  /* 0x0000000000097919 */ /* 0x000f220000002500 */
[----:B------:R-:W-:-:S05]  /*0ec0*/  CS2R.32 R95, SR_CgaSize ;  /* 0x00000000005f7805 */ /* 0x000fca0000008a00 */
[----:B------:R-:W-:-:S05]  /*0ed0*/  IMAD R95, R95, -0xa0, RZ ;  /* 0xffffff605f5f7824 */ /* 0x000fca00078e02ff */
[----:B------:R-:W-:-:S14]  /*0ee0*/  R2UR UR8, R95 ;  /* 0x000000005f0872ca */ /* 0x000fdc00000e0000 */
[----:B------:R-:W3:Y:S01]  /*0ef0*/  LDCU UR8, c[0x0][UR8+0x2b0] ;  /* 0x00005600080877ac */ /* 0x000ee20008000800 */
[----:B------:R-:W-:Y:S01]  /*0f00*/  UISETP.NE.AND UP2, UPT, UR10, 0x2, UPT ;  /* 0x000000020a00788c */ /* 0x000fe2000bf45270 */
[----:B------:R-:W2:Y:S01]  /*0f10*/  LDC R11, c[0x0][0xb24] ;  /* 0x0002c900ff0b7b82 */ /* 0x000ea20000000800 */
[----:B------:R-:W-:-:S05]  /*0f20*/  CS2R.32 R2, SR_CgaSize ;  /* 0x0000000000027805 */ /* 0x000fca0000008a00 */
[----:B------:R-:W-:-:S06]  /*0f30*/  IMAD R2, R2, -0xa0, RZ ;  /* 0xffffff6002027824 */ /* 0x000fcc00078e02ff */
[----:B------:R-:W3:Y:S08]  /*0f40*/  LDC R2, c[0x0][R2+0x2a0] ;  /* 0x0000a80002027b82 */ /* 0x000ef00000000800 */
[----:B------:R-:W3:Y:S01]  /*0f50*/  LDC R40, c[0x0][0xb24] ;  /* 0x0002c900ff287b82 */ /* 0x000ee20000000800 */
[----:B-1----:R-:W-:-:S07]  /*0f60*/  I2FP.F32.U32 R94, R15 ;  /* 0x0000000f005e7245 */ /* 0x002fce0000201000 */
[----:B------:R-:W1:Y:S01]  /*0f70*/  S2UR UR36, SR_CTAID.Z ;  /* 0x00000000002479c3 */ /* 0x000e620000002700 */
[----:B--2---:R-:W-:Y:S01]  /*0f80*/  ISETP.GE.AND P0, PT, R11, 0x1, PT ;  /* 0x000000010b00780c */ /* 0x004fe20003f06270 */
[----:B----4-:R-:W-:Y:S01]  /*0f90*/  IMAD.MOV.U32 R14, RZ, RZ, R9 ;  /* 0x000000ffff0e7224 */ /* 0x010fe200078e0009 */
[----:B------:R-:W-:Y:S01]  /*0fa0*/  I2FP.F32.U32 R95, R9 ;  /* 0x00000009005f7245 */ /* 0x000fe20000201000 */
[----:B------:R-:W-:Y:S01]  /*0fb0*/  FMUL R94, R94, UR7 ;  /* 0x000000075e5e7c20 */ /* 0x000fe20008400000 */
[----:B------:R-:W2:Y:S03]  /*0fc0*/  LDCU UR7, c[0x0][0xb30] ;  /* 0x00016600ff0777ac */ /* 0x000ea60008000800 */
[----:B---3--:R-:W-:Y:S02]  /*0fd0*/  FMUL R95, R95, UR8 ;  /* 0x000000085f5f7c20 */ /* 0x008fe40008400000 */
[----:B------:R-:W3:Y:S08]  /*0fe0*/  F2I.U32.TRUNC.NTZ R94, R94 ;  /* 0x0000005e005e7305 */ /* 0x000ef0000020f000 */
[----:B------:R-:W4:Y:S01]  /*0ff0*/  F2I.U32.TRUNC.NTZ R95, R95 ;  /* 0x0000005f005f7305 */ /* 0x000f22000020f000 */
[----:B--2---:R-:W-:Y:S01]  /*1000*/  UISETP.NE.AND UP3, UPT, UR7, 0x1, UPT ;  /* 0x000000010700788c */ /* 0x004fe2000bf65270 */
[----:B---3--:R-:W-:-:S05]  /*1010*/  IADD3 R94, PT, PT, -R94, RZ, RZ ;  /* 0x000000ff5e5e7210 */ /* 0x008fca0007ffe1ff */
[----:B------:R-:W-:Y:S01]  /*1020*/  IMAD R94, R0, R94, R15 ;  /* 0x0000005e005e7224 */ /* 0x000fe200078e020f */
[----:B------:R-:W-:Y:S01]  /*1030*/  PRMT R0, RZ, 0x7610, R0 ;  /* 0x00007610ff007816 */ /* 0x000fe20000000000 */
[----:B----4-:R-:W-:-:S04]  /*1040*/  IMAD.MOV R95, RZ, RZ, -R95 ;  /* 0x000000ffff5f7224 */ /* 0x010fc800078e0a5f */
[----:B------:R-:W-:Y:S01]  /*1050*/  IMAD R95, R2, R95, R9 ;  /* 0x0000005f025f7224 */ /* 0x000fe200078e0209 */
[----:B-1----:R-:W-:Y:S06]  /*1060*/  BRA.U UP4, `(.L_x_17) ;  /* 0x0000000104247547 */ /* 0x002fec000b800000 */
[----:B------:R-:W-:Y:S01]  /*1070*/  ISETP.NE.AND P1, PT, R94, RZ, PT ;  /* 0x000000ff5e00720c */ /* 0x000fe20003f25270 */
[----:B------:R-:W-:Y:S01]  /*1080*/  IMAD.MOV.U32 R0, RZ, RZ, 0x3 ;  /* 0x00000003ff007424 */ /* 0x000fe200078e00ff */
[C---:B------:R-:W-:Y:S02]  /*1090*/  LOP3.LUT R2, R95.reuse, 0xfffffffe, RZ, 0xc0, !PT ;  /* 0xfffffffe5f027812 */ /* 0x040fe400078ec0ff */
[----:B------:R-:W-:Y:S02]  /*10a0*/  ISETP.LT.U32.OR P1, PT, R95, 0x2, !P1 ;  /* 0x000000025f00780c */ /* 0x000fe40004f21470 */
[----:B------:R-:W-:Y:S02]  /*10b0*/  SHF.L.U32 R0, R0, R2, RZ ;  /* 0x0000000200007219 */ /* 0x000fe400000006ff */
[----:B------:R-:W-:Y:S02]  /*10c0*/  SEL R4, RZ, 0x1, !P1 ;  /* 0x00000001ff047807 */ /* 0x000fe40004800000 */
[----:B------:R-:W-:-:S05]  /*10d0*/  SEL R3, RZ, 0x2, !P1 ;  /* 0x00000002ff037807 */ /* 0x000fca0004800000 */
[----:B------:R-:W-:-:S05]  /*10e0*/  IMAD.IADD R3, R4, 0x1, R3 ;  /* 0x0000000104037824 */ /* 0x000fca00078e0203 */
[----:B------:R-:W-:Y:S02]  /*10f0*/  PRMT R8, R3, 0x7610, R8 ;  /* 0x0000761003087816 */ /* 0x000fe40000000008 */
.L_x_17:
[----:B------:R-:W-:Y:S05]  /*1100*/  @!P0 BRA `(.L_x_18) ;  /* 0x0000000000b88947 */ /* 0x000fea0003800000 */
[----:B------:R-:W1:Y:S01]  /*1110*/  LDC.64 R4, c[0x0][0xb18] ;  /* 0x0002c600ff047b82 */ /* 0x000e620000000a00 */
[----:B------:R-:W-:-:S07]  /*1120*/  ISETP.NE.AND P0, PT, R11, 0x1, PT ;  /* 0x000000010b00780c */ /* 0x000fce0003f05270 */
[----:B------:R-:W2:Y:S08]  /*1130*/  LDC R14, c[0x0][0xb0c] ;  /* 0x0002c300ff0e7b82 */ /* 0x000eb00000000800 */
[----:B------:R-:W3:Y:S08]  /*1140*/  LDC R16, c[0x0][0x370] ;  /* 0x0000dc00ff107b82 */ /* 0x000ef00000000800 */
[----:B------:R-:W4:Y:S01]  /*1150*/  LDC R13, c[0x0][0x374] ;  /* 0x0000dd00ff0d7b82 */ /* 0x000f220000000800 */
[----:B-1----:R-:W-:-:S07]  /*1160*/  ISETP.NE.AND P1, PT, R4, 0x1, PT ;  /* 0x000000010400780c */ /* 0x002fce0003f25270 */
[----:B------:R-:W3:Y:S01]  /*1170*/  LDC.64 R6, c[0x0][0xb10] ;  /* 0x0002c400ff067b82 */ /* 0x000ee20000000a00 */
[----:B--2---:R-:W-:-:S07]  /*1180*/  ISETP.NE.AND P2, PT, R14, 0x1, PT ;  /* 0x000000010e00780c */ /* 0x004fce0003f45270 */
[----:B------:R-:W1:Y:S08]  /*1190*/  LDC R12, c[0x0][0xb20] ;  /* 0x0002c800ff0c7b82 */ /* 0x000e700000000800 */
[----:B------:R-:W2:Y:S01]  /*11a0*/  LDC.64 R2, c[0x0][0xb28] ;  /* 0x0002ca00ff027b82 */ /* 0x000ea20000000a00 */
[----:B----4-:R-:W-:-:S04]  /*11b0*/  IMAD.HI.U32 R17, R13, R5, RZ ;  /* 0x000000050d117227 */ /* 0x010fc800078e00ff */
[----:B------:R-:W-:-:S04]  /*11c0*/  IMAD.HI.U32 R5, R15, R5, RZ ;  /* 0x000000050f057227 */ /* 0x000fc800078e00ff */
[----:B---3--:R-:W-:-:S05]  /*11d0*/  IMAD.HI.U32 R18, R16, R6, RZ ;  /* 0x0000000610127227 */ /* 0x008fca00078e00ff */
[-C--:B------:R-:W-:Y:S01]  /*11e0*/  @P2 SHF.R.U32.HI R16, RZ, R7.reuse, R18 ;  /* 0x00000007ff102219 */ /* 0x080fe20000011612 */
[----:B------:R-:W-:Y:S01]  /*11f0*/  IMAD.HI.U32 R18, R9, R6, RZ ;  /* 0x0000000609127227 */ /* 0x000fe200078e00ff */
[-C--:B-1----:R-:W-:Y:S02]  /*1200*/  @P1 SHF.R.U32.HI R13, RZ, R12.reuse, R17 ;  /* 0x0000000cff0d1219 */ /* 0x082fe40000011611 */
[----:B------:R-:W-:Y:S02]  /*1210*/  SHF.R.U32.HI R5, RZ, R12, R5 ;  /* 0x0000000cff057219 */ /* 0x000fe40000011605 */
[----:B------:R-:W-:Y:S02]  /*1220*/  SHF.R.U32.HI R18, RZ, R7, R18 ;  /* 0x00000007ff127219 */ /* 0x000fe40000011612 */
[----:B------:R-:W-:Y:S01]  /*1230*/  SEL R5, R15, R5, !P1 ;  /* 0x000000050f057207 */ /* 0x000fe20004800000 */
[----:B--2---:R-:W-:Y:S01]  /*1240*/  IMAD.HI.U32 R17, R13, R2, RZ ;  /* 0x000000020d117227 */ /* 0x004fe200078e00ff */
[----:B------:R-:W-:-:S03]  /*1250*/  SEL R18, R9, R18, !P2 ;  /* 0x0000001209127207 */ /* 0x000fc60005000000 */
[----:B------:R-:W-:Y:S01]  /*1260*/  IMAD.HI.U32 R6, R16, R2, RZ ;  /* 0x0000000210067227 */ /* 0x000fe200078e00ff */
[----:B------:R-:W-:-:S04]  /*1270*/  @P0 SHF.R.U32.HI R13, RZ, R3, R17 ;  /* 0x00000003ff0d0219 */ /* 0x000fc80000011611 */
[----:B------:R-:W-:Y:S01]  /*1280*/  @P0 SHF.R.U32.HI R16, RZ, R3, R6 ;  /* 0x00000003ff100219 */ /* 0x000fe20000011606 */
[----:B------:R-:W-:-:S04]  /*1290*/  IMAD R13, R13, R11, RZ ;  /* 0x0000000b0d0d7224 */ /* 0x000fc800078e02ff */
[----:B------:R-:W-:Y:S01]  /*12a0*/  IMAD R6, R16, R11, RZ ;  /* 0x0000000b10067224 */ /* 0x000fe200078e02ff */
[----:B------:R-:W-:-:S04]  /*12b0*/  ISETP.GE.AND P1, PT, R5, R13, PT ;  /* 0x0000000d0500720c */ /* 0x000fc80003f26270 */
[----:B------:R-:W-:Y:S01]  /*12c0*/  ISETP.GE.OR P1, PT, R18, R6, P1 ;  /* 0x000000061200720c */ /* 0x000fe20000f26670 */
[----:B------:R-:W-:-:S05]  /*12d0*/  IMAD.HI.U32 R6, R5, R2, RZ ;  /* 0x0000000205067227 */ /* 0x000fca00078e00ff */
[----:B------:R-:W-:-:S04]  /*12e0*/  SHF.R.U32.HI R6, RZ, R3, R6 ;  /* 0x00000003ff067219 */ /* 0x000fc80000011606 */
[----:B------:R-:W-:-:S03]  /*12f0*/  SEL R6, R5, R6, !P0 ;  /* 0x0000000605067207 */ /* 0x000fc60004000000 */
[----:B------:R-:W-:Y:S01]  /*1300*/  @!P1 IMAD.HI.U32 R7, R18, R2, RZ ;  /* 0x0000000212079227 */ /* 0x000fe200078e00ff */
[----:B------:R-:W-:-:S04]  /*1310*/  IADD3 R2, PT, PT, -R6, RZ, RZ ;  /* 0x000000ff06027210 */ /* 0x000fc80007ffe1ff */
[----:B------:R-:W-:Y:S01]  /*1320*/  @!P1 SHF.R.U32.HI R3, RZ, R3, R7 ;  /* 0x00000003ff039219 */ /* 0x000fe20000011607 */
[----:B------:R-:W-:Y:S01]  /*1330*/  IMAD R2, R11, R2, R5 ;  /* 0x000000020b027224 */ /* 0x000fe200078e0205 */
[----:B------:R-:W-:Y:S02]  /*1340*/  IADD3 R7, PT, PT, -R5, RZ, RZ ;  /* 0x000000ff05077210 */ /* 0x000fe40007ffe1ff */
[----:B------:R-:W-:-:S03]  /*1350*/  @!P1 SEL R3, R18, R3, !P0 ;  /* 0x0000000312039207 */ /* 0x000fc60004000000 */
[----:B------:R-:W-:Y:S02]  /*1360*/  IMAD R7, R4, R7, R15 ;  /* 0x0000000704077224 */ /* 0x000fe400078e020f */
[--C-:B------:R-:W-:Y:S02]  /*1370*/  @!P1 IMAD.IADD R6, R6, 0x1, -R3.reuse ;  /* 0x0000000106069824 */ /* 0x100fe400078e0a03 */
[----:B------:R-:W-:Y:S01]  /*1380*/  @!P1 IMAD R3, R2, R16, R3 ;  /* 0x0000001002039224 */ /* 0x000fe200078e0203 */
[----:B------:R-:W-:Y:S01]  /*1390*/  IADD3 R2, PT, PT, -R18, RZ, RZ ;  /* 0x000000ff12027210 */ /* 0x000fe20007ffe1ff */
[----:B------:R-:W-:Y:S02]  /*13a0*/  @!P1 IMAD R5, R6, R11, R18 ;  /* 0x0000000b06059224 */ /* 0x000fe400078e0212 */
[----:B------:R-:W-:Y:S02]  /*13b0*/  @!P1 IMAD.MOV.U32 R18, RZ, RZ, R3 ;  /* 0x000000ffff129224 */ /* 0x000fe400078e0003 */
[----:B------:R-:W-:-:S02]  /*13c0*/  IMAD R2, R14, R2, R9 ;  /* 0x000000020e027224 */ /* 0x000fc400078e0209 */
[----:B------:R-:W-:Y:S02]  /*13d0*/  IMAD R15, R5, R4, R7 ;  /* 0x00000004050f7224 */ /* 0x000fe400078e0207 */
[----:B------:R-:W-:Y:S02]  /*13e0*/  IMAD R14, R18, R14, R2 ;  /* 0x0000000e120e7224 */ /* 0x000fe400078e0202 */
.L_x_18:
[----:B------:R-:W-:Y:S05]  /*13f0*/  BRA.U UP3, `(.L_x_19) ;  /* 0x0000000103407547 */ /* 0x000fea000b800000 */
[----:B------:R-:W1:Y:S08]  /*1400*/  LDC.64 R4, c[0x0][0xb10] ;  /* 0x0002c400ff047b82 */ /* 0x000e700000000a00 */
[----:B------:R-:W2:Y:S08]  /*1410*/  LDC.64 R2, c[0x0][0xb18] ;  /* 0x0002c600ff027b82 */ /* 0x000eb00000000a00 */
[----:B------:R-:W3:Y:S08]  /*1420*/  LDC R6, c[0x0][0xb20] ;  /* 0x0002c800ff067b82 */ /* 0x000ef00000000800 */
[----:B------:R-:W4:Y:S01]  /*1430*/  LDC R7, c[0x0][0xb0c] ;  /* 0x0002c300ff077b82 */ /* 0x000f220000000800 */
[----:B-1----:R-:W-:-:S05]  /*1440*/  IMAD.HI.U32 R4, R14, R4, RZ ;  /* 0x000000040e047227 */ /* 0x002fca00078e00ff */
[----:B------:R-:W-:Y:S01]  /*1450*/  SHF.R.U32.HI R4, RZ, R5, R4 ;  /* 0x00000005ff047219 */ /* 0x000fe20000011604 */
[----:B--2---:R-:W-:Y:S01]  /*1460*/  IMAD.HI.U32 R3, R15, R3, RZ ;  /* 0x000000030f037227 */ /* 0x004fe200078e00ff */
[----:B------:R-:W-:-:S04]  /*1470*/  ISETP.NE.AND P0, PT, R2, 0x1, PT ;  /* 0x000000010200780c */ /* 0x000fc80003f05270 */
[----:B---3--:R-:W-:-:S04]  /*1480*/  SHF.R.U32.HI R3, RZ, R6, R3 ;  /* 0x00000006ff037219 */ /* 0x008fc80000011603 */
[----:B------:R-:W-:Y:S02]  /*1490*/  SEL R3, R15, R3, !P0 ;  /* 0x000000030f037207 */ /* 0x000fe40004000000 */
[----:B----4-:R-:W-:-:S04]  /*14a0*/  ISETP.NE.AND P1, PT, R7, 0x1, PT ;  /* 0x000000010700780c */ /* 0x010fc80003f25270 */
[----:B------:R-:W-:-:S05]  /*14b0*/  SEL R5, R14, R4, !P1 ;  /* 0x000000040e057207 */ /* 0x000fca0004800000 */
[----:B------:R-:W-:Y:S02]  /*14c0*/  IMAD.IADD R4, R3, 0x1, -R5 ;  /* 0x0000000103047824 */ /* 0x000fe400078e0a05 */
[----:B------:R-:W-:Y:S02]  /*14d0*/  IMAD.IADD R3, R5, 0x1, -R3 ;  /* 0x0000000105037824 */ /* 0x000fe400078e0a03 */
[----:B------:R-:W-:Y:S02]  /*14e0*/  IMAD R14, R4, R7, R14 ;  /* 0x00000007040e7224 */ /* 0x000fe400078e020e */
[----:B------:R-:W-:Y:S02]  /*14f0*/  IMAD R15, R3, R2, R15 ;  /* 0x00000002030f7224 */ /* 0x000fe400078e020f */
.L_x_19:
[----:B------:R-:W-:Y:S05]  /*1500*/  BRA.U !UP1, `(.L_x_20) ;  /* 0x00000001090c7547 */ /* 0x000fea000b800000 */
[----:B------:R-:W-:Y:S01]  /*1510*/  UCGABAR_WAIT ;  /* 0x0000000000007dc7 */ /* 0x000fe20008000000 */
[----:B------:R-:W-:Y:S01]  /*1520*/  CCTL.IVALL ;  /* 0x00000000ff00798f */ /* 0x000fe20002000000 */
[----:B------:R-:W-:Y:S05]  /*1530*/  BRA `(.L_x_21) ;  /* 0x0000000000047947 */ /* 0x000fea0003800000 */
.L_x_20:
[----:B------:R-:W-:Y:S06]  /*1540*/  BAR.SYNC.DEFER_BLOCKING 0x0 ;  /* 0x0000000000007b1d */ /* 0x000fec0000010000 */
.L_x_21:
[----:B------:R-:W-:Y:S05]  /*1550*/  BRA.U UP2, `(.L_x_22) ;  /* 0x0000001102907547 */ /* 0x000fea000b800000 */
[----:B------:R-:W1:Y:S01]  /*1560*/  LDCU UR4, c[0x0][0x38c] ;  /* 0x00007180ff0477ac */ /* 0x000e620008000800 */
[----:B------:R-:W2:Y:S01]  /*1570*/  LDC R8, c[0x0][0x370] ;  /* 0x0000dc00ff087b82 */ /* 0x000ea20000000800 */
[C---:B------:R-:W-:Y:S01]  /*1580*/  IMAD.SHL.U32 R19, R9.reuse, 0x80, RZ ;  /* 0x0000008009137824 */ /* 0x040fe200078e00ff */
[----:B------:R-:W-:Y:S01]  /*1590*/  PLOP3.LUT P1, PT, PT, PT, UP5, 0x80, 0x8 ;  /* 0x000000000008781c */ /* 0x000fe20003f2f058 */
[----:B------:R-:W-:Y:S01]  /*15a0*/  UISETP.NE.AND UP1, UPT, UR10, URZ, UPT ;  /* 0x000000ff0a00728c */ /* 0x000fe2000bf25270 */
[----:B------:R-:W-:Y:S01]  /*15b0*/  ISETP.NE.AND P4, PT, R10, RZ, P5 ;  /* 0x000000ff0a00720c */ /* 0x000fe20002f85270 */
[----:B------:R-:W-:Y:S01]  /*15c0*/  IMAD.SHL.U32 R18, R9, 0x40, RZ ;  /* 0x0000004009127824 */ /* 0x000fe200078e00ff */
[----:B------:R-:W-:Y:S01]  /*15d0*/  PLOP3.LUT P1, PT, P1, PT, PT, 0x8, 0x80 ;  /* 0x000000000080781c */ /* 0x000fe20000f2e170 */
[----:B------:R-:W-:Y:S01]  /*15e0*/  IMAD.MOV.U32 R17, RZ, RZ, 0x1 ;  /* 0x00000001ff117424 */ /* 0x000fe200078e00ff */
[----:B------:R-:W3:Y:S01]  /*15f0*/  LDC R0, c[0x0][0x374] ;  /* 0x0000dd00ff007b82 */ /* 0x000ee20000000800 */
[----:B------:R-:W-:Y:S01]  /*1600*/  IMAD.MOV.U32 R16, RZ, RZ, RZ ;  /* 0x000000ffff107224 */ /* 0x000fe200078e00ff */
[----:B------:R-:W-:Y:S01]  /*1610*/  CS2R R12, SRZ ;  /* 0x00000000000c7805 */ /* 0x000fe2000001ff00 */
[----:B------:R-:W-:Y:S01]  /*1620*/  IMAD.MOV.U32 R11, RZ, RZ, 0x1 ;  /* 0x00000001ff0b7424 */ /* 0x000fe200078e00ff */
[----:B------:R-:W-:Y:S01]  /*1630*/  LOP3.LUT R19, R19, 0x80, RZ, 0xc0, !PT ;  /* 0x0000008013137812 */ /* 0x000fe200078ec0ff */
[----:B------:R-:W4:Y:S01]  /*1640*/  LDCU.64 UR14, c[0x0][0x348] ;  /* 0x00006900ff0e77ac */ /* 0x000f220008000a00 */
[----:B-1----:R-:W-:-:S02]  /*1650*/  UIADD3 UR5, UPT, UPT, UR4, 0x7f, URZ ;  /* 0x0000007f04057890 */ /* 0x002fc4000fffe0ff */
[----:B------:R-:W-:Y:S02]  /*1660*/  USEL UR22, UR6, 0x2, UP1 ;  /* 0x0000000206167887 */ /* 0x000fe40008800000 */
[----:B------:R-:W-:Y:S01]  /*1670*/  USHF.R.S32.HI UR7, URZ, 0x1f, UR5 ;  /* 0x0000001fff077899 */ /* 0x000fe20008011405 */
[----:B------:R-:W-:-:S03]  /*1680*/  UMOV UR23, URZ ;  /* 0x000000ff00177c82 */ /* 0x000fc60008000000 */
[----:B------:R-:W-:Y:S02]  /*1690*/  ULEA.HI UR7, UR7, UR5, URZ, 0x7 ;  /* 0x0000000507077291 */ /* 0x000fe4000f8f38ff */
[----:B------:R-:W-:Y:S02]  /*16a0*/  UIADD3 UR5, UPT, UPT, UR4, -0x1, URZ ;  /* 0xffffffff04057890 */ /* 0x000fe4000fffe0ff */
[----:B------:R-:W-:Y:S02]  /*16b0*/  USHF.R.S32.HI UR7, URZ, 0x7, UR7 ;  /* 0x00000007ff077899 */ /* 0x000fe40008011407 */
[----:B------:R-:W-:Y:S02]  /*16c0*/  UISETP.GE.U32.AND UP2, UPT, UR5, -0xff, UPT ;  /* 0xffffff010500788c */ /* 0x000fe4000bf46070 */
[----:B------:R-:W-:Y:S02]  /*16d0*/  UISETP.LT.U32.AND UP0, UPT, UR7, 0x3, UPT ;  /* 0x000000030700788c */ /* 0x000fe4000bf01070 */
[----:B------:R-:W-:-:S02]  /*16e0*/  UIADD3 UR4, UPT, UPT, UR4, 0xfe, URZ ;  /* 0x000000fe04047890 */ /* 0x000fc4000fffe0ff */
[----:B------:R-:W-:-:S04]  /*16f0*/  USEL UR5, UR7, 0x3, UP0 ;  /* 0x0000000307057887 */ /* 0x000fc80008000000 */
[----:B------:R-:W-:Y:S02]  /*1700*/  UIADD3 UR21, UPT, UPT, UR5, -0x1, URZ ;  /* 0xffffffff05157890 */ /* 0x000fe4000fffe0ff */
[----:B------:R-:W-:Y:S02]  /*1710*/  @UP2 UIADD3 UR21, UPT, UPT, UR5, URZ, URZ ;  /* 0x000000ff05152290 */ /* 0x000fe4000fffe0ff */
[----:B------:R-:W-:Y:S02]  /*1720*/  UIADD3 UR24, UPT, UPT, UR7, -UR5, URZ ;  /* 0x8000000507187290 */ /* 0x000fe4000fffe0ff */
[----:B------:R-:W-:Y:S02]  /*1730*/  UIADD3 UR13, UPT, UPT, UR21, 0x1, URZ ;  /* 0x00000001150d7890 */ /* 0x000fe4000fffe0ff */
[----:B--2-4-:R-:W-:-:S12]  /*1740*/  UIADD3 UR21, UPT, UPT, -UR21, URZ, URZ ;  /* 0x000000ff15157290 */ /* 0x014fd8000fffe1ff */
.L_x_42:
[----:B------:R-:W-:Y:S01]  /*1750*/  UISETP.NE.AND UP0, UPT, UR37, URZ, UPT ;  /* 0x000000ff2500728c */ /* 0x000fe2000bf05270 */
[----:B------:R-:W1:Y:S08]  /*1760*/  S2UR UR37, SR_CgaCtaId ;  /* 0x00000000002579c3 */ /* 0x000e700000008800 */
[----:B------:R-:W-:Y:S05]  /*1770*/  BRA.U UP0, `(.L_x_23) ;  /* 0x0000000100347547 */ /* 0x000fea000b800000 */
[----:B------:R-:W2:Y:S01]  /*1780*/  S2R R2, SR_CgaCtaId ;  /* 0x0000000000027919 */ /* 0x000ea20000008800 */
[----:B------:R-:W-:-:S04]  /*1790*/  MOV R3, 0x400 ;  /* 0x0000040000037802 */ /* 0x000fc80000000f00 */
[----:B--2---:R-:W-:Y:S02]  /*17a0*/  LEA R2, R2, R3, 0x18 ;  /* 0x0000000302027211 */ /* 0x004fe400078ec0ff */
[----:B------:R-:W-:-:S03]  /*17b0*/  SHF.L.U32 R3, R11, 0x1f, RZ ;  /* 0x0000001f0b037819 */ /* 0x000fc600000006ff */
[----:B------:R-:W-:-:S04]  /*17c0*/  IMAD R2, R12, 0x8, R2 ;  /* 0x000000080c027824 */ /* 0x000fc800078e0202 */
[----:B------:R-:W2:Y:S02]  /*17d0*/  SYNCS.PHASECHK.TRANS64.TRYWAIT P0, [R2+URZ+0xf0], R3 ;  /* 0x0000f003020075a7 */ /* 0x000ea400080011ff */
[----:B--2---:R-:W-:Y:S05]  /*17e0*/  @!P0 BRA `(.L_x_24) ;  /* 0x0000008000508947 */ /* 0x004fea0003800000 */
.L_x_142:
[----:B------:R-:W-:Y:S01]  /*17f0*/  VIADD R12, R12, 0x1 ;  /* 0x000000010c0c7836 */ /* 0x000fe20000000000 */
[----:B------:R2:W-:Y:S04]  /*1800*/  SYNCS.ARRIVE.TRANS64.A1T0 RZ, [R2+URZ+0xe0], RZ ;  /* 0x0000e0ff02ff79a7 */ /* 0x0005e800081000ff */
[----:B------:R-:W-:-:S04]  /*1810*/  ISETP.NE.AND P0, PT, R12, 0x2, PT ;  /* 0x000000020c00780c */ /* 0x000fc80003f05270 */
[----:B------:R-:W-:Y:S02]  /*1820*/  SEL R12, R12, RZ, P0 ;  /* 0x000000ff0c0c7207 */ /* 0x000fe40000000000 */
[----:B--2---:R-:W-:-:S04]  /*1830*/  SEL R2, RZ, 0x1, P0 ;  /* 0x00000001ff027807 */ /* 0x004fc80000000000 */
[----:B------:R-:W-:-:S07]  /*1840*/  LOP3.LUT R11, R11, R2, RZ, 0x3c, !PT ;  /* 0x000000020b0b7212 */ /* 0x000fce00078e3cff */
.L_x_23:
[----:B------:R-:W-:Y:S01]  /*1850*/  UMOV UR6, 0x400 ;  /* 0x0000040000067882 */ /* 0x000fe20000000000 */
[----:B------:R-:W-:Y:S01]  /*1860*/  SHF.L.U32 R2, R17, 0x1f, RZ ;  /* 0x0000001f11027819 */ /* 0x000fe200000006ff */
[----:B-1----:R-:W-:Y:S01]  /*1870*/  ULEA UR6, UR37, UR6, 0x18 ;  /* 0x0000000625067291 */ /* 0x002fe2000f8ec0ff */
[----:B------:R-:W-:Y:S01]  /*1880*/  R2UR UR35, R18 ;  /* 0x00000000122372ca */ /* 0x000fe200000e0000 */
[----:B------:R-:W-:Y:S01]  /*1890*/  UISETP.GE.U32.AND UP0, UPT, UR4, 0xff, UPT ;  /* 0x000000ff0400788c */ /* 0x000fe2000bf06070 */
[----:B------:R-:W-:Y:S01]  /*18a0*/  R2UR UR11, R19 ;  /* 0x00000000130b72ca */ /* 0x000fe200000e0000 */
[----:B------:R-:W-:Y:S01]  /*18b0*/  ULEA UR8, UR23, UR6, 0x3 ;  /* 0x0000000617087291 */ /* 0x000fe2000f8e18ff */
[----:B------:R-:W-:-:S08]  /*18c0*/  UMOV UR25, URZ ;  /* 0x000000ff00197c82 */ /* 0x000fd00008000000 */
[----:B------:R1:W2:Y:S01]  /*18d0*/  SYNCS.PHASECHK.TRANS64.TRYWAIT P0, [UR8+0x18], R2 ;  /* 0x00001802ff0075a7 */ /* 0x0002a20008001108 */
[----:B------:R-:W-:-:S13]  /*18e0*/  R2UR UR8, R15 ;  /* 0x000000000f0872ca */ /* 0x000fda00000e0000 */
[----:B------:R-:W-:Y:S01]  /*18f0*/  ULEA UR11, UR8, UR11, 0x8 ;  /* 0x0000000b080b7291 */ /* 0x000fe2000f8e40ff */
[----:B-1----:R-:W-:-:S05]  /*1900*/  LEA.HI R2, R14, R14, RZ, 0x1 ;  /* 0x0000000e0e027211 */ /* 0x002fca00078f08ff */
[----:B------:R-:W-:-:S05]  /*1910*/  IMAD.SHL.U32 R2, R2, 0x40, RZ ;  /* 0x0000004002027824 */ /* 0x000fca00078e00ff */
[----:B------:R-:W-:-:S04]  /*1920*/  LOP3.LUT R2, R2, 0xffffff80, RZ, 0xc0, !PT ;  /* 0xffffff8002027812 */ /* 0x000fc800078ec0ff */
[----:B------:R-:W-:-:S13]  /*1930*/  R2UR UR9, R2 ;  /* 0x00000000020972ca */ /* 0x000fda00000e0000 */
[----:B------:R-:W-:Y:S01]  /*1940*/  ULOP3.LUT UR35, UR9, 0x40, UR35, 0xf8, !UPT ;  /* 0x0000004009237892 */ /* 0x000fe2000f8ef823 */
[----:B------:R-:W-:Y:S11]  /*1950*/  BRA.U !UP0, `(.L_x_25) ;  /* 0x0000000108c07547 */ /* 0x000ff6000b800000 */
[----:B------:R-:W-:Y:S01]  /*1960*/  UMOV UR16, UR21 ;  /* 0x0000001500107c82 */ /* 0x000fe20008000000 */
[----:B------:R-:W-:Y:S01]  /*1970*/  UMOV UR17, UR23 ;  /* 0x0000001700117c82 */ /* 0x000fe20008000000 */
[----:B------:R-:W-:-:S05]  /*1980*/  UMOV UR34, URZ ;  /* 0x000000ff00227c82 */ /* 0x000fca0008000000 */
.L_x_31:
[----:B------:R-:W-:Y:S01]  /*1990*/  ULEA UR33, UR17, UR6, 0x3 ;  /* 0x0000000611217291 */ /* 0x000fe2000f8e18ff */
[----:B------:R-:W-:Y:S01]  /*19a0*/  @P5 MOV R3, 0xc000 ;  /* 0x0000c00000035802 */ /* 0x000fe20000000f00 */
[----:B-12-4-:R-:W-:Y:S10]  /*19b0*/  @P0 BRA `(.L_x_26) ;  /* 0x00000000000c0947 */ /* 0x016ff40003800000 */
[----:B------:R-:W-:-:S04]  /*19c0*/  SHF.L.U32 R4, R17, 0x1f, RZ ;  /* 0x0000001f11047819 */ /* 0x000fc800000006ff */
[----:B------:R-:W1:Y:S02]  /*19d0*/  SYNCS.PHASECHK.TRANS64.TRYWAIT P0, [UR33+0x18], R4 ;  /* 0x00001804ff0075a7 */ /* 0x000e640008001121 */
[----:B-1----:R-:W-:Y:S05]  /*19e0*/  @!P0 BRA `(.L_x_27) ;  /* 0x0000007c00e48947 */ /* 0x002fea0003800000 */
.L_x_26:
[----:B------:R2:W-:Y:S01]  /*19f0*/  @P5 SYNCS.ARRIVE.TRANS64 RZ, [UR33], R3 ;  /* 0x00000003ffff59a7 */ /* 0x0005e20008000021 */
[----:B------:R-:W-:Y:S02]  /*1a00*/  ULOP3.LUT UR8, UR22, 0x2, URZ, 0xfc, !UPT ;  /* 0x0000000216087892 */ /* 0x000fe4000f8efcff */
[----:B------:R-:W-:Y:S02]  /*1a10*/  UIADD3 UR16, UPT, UPT, UR16, 0x1, URZ ;  /* 0x0000000110107890 */ /* 0x000fe4000fffe0ff */
[----:B------:R-:W-:Y:S02]  /*1a20*/  UISETP.NE.AND UP0, UPT, UR8, 0x2, UPT ;  /* 0x000000020800788c */ /* 0x000fe4000bf05270 */
[----:B------:R-:W-:-:S07]  /*1a30*/  UISETP.NE.AND UP2, UPT, UR16, 0x1, UPT ;  /* 0x000000011000788c */ /* 0x000fce000bf45270 */
[----:B------:R-:W-:Y:S05]  /*1a40*/  BRA.U UP0, `(.L_x_28) ;  /* 0x0000000100047547 */ /* 0x000fea000b800000 */
[----:B------:R-:W-:Y:S05]  /*1a50*/  BPT.TRAP 0x1 ;  /* 0x000000040000795c */ /* 0x000fea0000300000 */
.L_x_28:
[----:B------:R-:W-:Y:S04]  /*1a60*/  BSSY.RECONVERGENT B0, `(.L_x_29) ;  /* 0x0000003000007945 */ /* 0x000fe80003800200 */
[----:B------:R-:W-:Y:S05]  /*1a70*/  @!P4 BRA `(.L_x_30) ;  /* 0x000000000004c947 */ /* 0x000fea0003800000 */
[----:B------:R-:W-:Y:S05]  /*1a80*/  BPT.TRAP 0x1 ;  /* 0x000000040000795c */ /* 0x000fea0000300000 */
.L_x_30:
[----:B------:R-:W-:Y:S05]  /*1a90*/  BSYNC.RECONVERGENT B0 ;  /* 0x0000000000007941 */ /* 0x000fea0003800200 */
.L_x_29:
[----:B------:R-:W-:Y:S02]  /*1aa0*/  UIADD3 UR23, UPT, UPT, UR17, 0x1, URZ ;  /* 0x0000000111177890 */ /* 0x000fe4000fffe0ff */
[----:B------:R-:W-:Y:S02]  /*1ab0*/  ULEA UR32, UR17, UR6, 0xd ;  /* 0x0000000611207291 */ /* 0x000fe4000f8e68ff */
[----:B------:R-:W-:Y:S02]  /*1ac0*/  UISETP.NE.AND UP0, UPT, UR23, 0x3, UPT ;  /* 0x000000031700788c */ /* 0x000fe4000bf05270 */
[----:B------:R-:W-:Y:S02]  /*1ad0*/  UIADD3 UR28, UP1, UPT, UR14, 0x80, URZ ;  /* 0x000000800e1c7890 */ /* 0x000fe4000ff3e0ff */
[----:B------:R-:W-:Y:S02]  /*1ae0*/  USEL UR9, URZ, 0x1, UP0 ;  /* 0x00000001ff097887 */ /* 0x000fe40008000000 */
[----:B------:R-:W-:-:S02]  /*1af0*/  USEL UR23, UR23, URZ, UP0 ;  /* 0x000000ff17177287 */ /* 0x000fc40008000000 */
[----:B------:R-:W-:Y:S02]  /*1b00*/  UIADD3 UR26, UP0, UPT, UR14, 0x180, URZ ;  /* 0x000001800e1a7890 */ /* 0x000fe4000ff1e0ff */
[----:B------:R-:W-:Y:S01]  /*1b10*/  ULEA UR8, UR23, UR6, 0x3 ;  /* 0x0000000617087291 */ /* 0x000fe2000f8e18ff */
[----:B------:R-:W-:Y:S01]  /*1b20*/  LOP3.LUT R17, R17, UR9, RZ, 0x3c, !PT ;  /* 0x0000000911117c12 */ /* 0x000fe2000f8e3cff */
[----:B------:R-:W-:Y:S02]  /*1b30*/  ULOP3.LUT UR33, UR33, 0xfefffff8, URZ, 0xc0, !UPT ;  /* 0xfefffff821217892 */ /* 0x000fe4000f8ec0ff */
[----:B------:R-:W-:Y:S01]  /*1b40*/  UIADD3.X UR29, UPT, UPT, URZ, UR15, URZ, UP1, !UPT ;  /* 0x0000000fff1d7290 */ /* 0x000fe20008ffe4ff */
[----:B-1----:R-:W-:Y:S01]  /*1b50*/  SHF.L.U32 R2, R17, 0x1f, RZ ;  /* 0x0000001f11027819 */ /* 0x002fe200000006ff */
[----:B------:R-:W-:Y:S02]  /*1b60*/  UIADD3 UR32, UPT, UPT, UR32, 0x6300, URZ ;  /* 0x0000630020207890 */ /* 0x000fe4000fffe0ff */
[----:B------:R-:W-:Y:S01]  /*1b70*/  UIADD3.X UR27, UPT, UPT, URZ, UR15, URZ, UP0, !UPT ;  /* 0x0000000fff1b7290 */ /* 0x000fe200087fe4ff */
[----:B------:R1:W4:Y:S01]  /*1b80*/  SYNCS.PHASECHK.TRANS64.TRYWAIT P0, [UR8+0x18], R2 ;  /* 0x00001802ff0075a7 */ /* 0x0003220008001108 */
[----:B------:R-:W-:Y:S01]  /*1b90*/  ULEA UR8, UR17, UR6, 0xe ;  /* 0x0000000611087291 */ /* 0x000fe2000f8e70ff */
[----:B------:R-:W-:Y:S01]  /*1ba0*/  UMOV UR18, 0x0 ;  /* 0x0000000000127882 */ /* 0x000fe20000000000 */
[----:B------:R-:W-:-:S02]  /*1bb0*/  UMOV UR19, 0x10000000 ;  /* 0x1000000000137882 */ /* 0x000fc40000000000 */
[----:B------:R-:W-:Y:S01]  /*1bc0*/  UIADD3 UR8, UPT, UPT, UR8, 0xc300, URZ ;  /* 0x0000c30008087890 */ /* 0x000fe2000fffe0ff */
[----:B------:R2:W-:Y:S01]  /*1bd0*/  UTMALDG.3D.2CTA [UR32], [UR28], desc[UR18] ;  /* 0x000012201c0075b4 */ /* 0x0005e20008211000 */
[----:B------:R-:W-:Y:S01]  /*1be0*/  UMOV UR10, UR34 ;  /* 0x00000022000a7c82 */ /* 0x000fe20008000000 */
[----:B------:R-:W-:Y:S01]  /*1bf0*/  UMOV UR12, UR36 ;  /* 0x00000024000c7c82 */ /* 0x000fe20008000000 */
[----:B------:R-:W-:Y:S01]  /*1c00*/  UMOV UR9, UR33 ;  /* 0x0000002100097c82 */ /* 0x000fe20008000000 */
[----:B------:R-:W-:Y:S01]  /*1c10*/  UMOV UR25, UR13 ;  /* 0x0000000d00197c82 */ /* 0x000fe20008000000 */
[----:B------:R-:W-:-:S03]  /*1c20*/  UMOV UR17, UR23 ;  /* 0x0000001700117c82 */ /* 0x000fc60008000000 */
[----:B------:R1:W-:Y:S01]  /*1c30*/  UTMALDG.3D.2CTA [UR8], [UR26], desc[UR18] ;  /* 0x000012081a0075b4 */ /* 0x0003e20008211000 */
[----:B--2---:R-:W-:Y:S01]  /*1c40*/  UIADD3 UR34, UPT, UPT, UR34, 0x80, URZ ;  /* 0x0000008022227890 */ /* 0x004fe2000fffe0ff */
[----:B------:R-:W-:Y:S11]  /*1c50*/  BRA.U UP2, `(.L_x_31) ;  /* 0xfffffffd024c7547 */ /* 0x000ff6000b83ffff */
.L_x_25:
[----:B-1----:R-:W-:Y:S01]  /*1c60*/  ULEA UR8, UR23, UR6, 0x3 ;  /* 0x0000000617087291 */ /* 0x002fe2000f8e18ff */
[----:B------:R-:W-:Y:S01]  /*1c70*/  SHF.L.U32 R2, R17, 0x1f, RZ ;  /* 0x0000001f11027819 */ /* 0x000fe200000006ff */
[----:B------:R-:W-:Y:S01]  /*1c80*/  @!P1 SYNCS.ARRIVE.TRANS64.A1T0 RZ, [UR6+0x78], RZ ;  /* 0x000078ffffff99a7 */ /* 0x000fe20008100006 */
[----:B------:R-:W-:-:S06]  /*1c90*/  UISETP.GT.AND UP0, UPT, UR7, UR5, UPT ;  /* 0x000000050700728c */ /* 0x000fcc000bf04270 */
[----:B--2-4-:R1:W2:Y:S03]  /*1ca0*/  SYNCS.PHASECHK.TRANS64.TRYWAIT P0, [UR8+0x18], R2 ;  /* 0x00001802ff0075a7 */ /* 0x0142a60008001108 */
[----:B------:R-:W-:Y:S05]  /*1cb0*/  BRA.U !UP0, `(.L_x_32) ;  /* 0x0000000108c07547 */ /* 0x000fea000b800000 */
[----:B------:R-:W-:Y:S01]  /*1cc0*/  UIADD3 UR26, UPT, UPT, UR24, UR25, URZ ;  /* 0x00000019181a7290 */ /* 0x000fe2000fffe0ff */
[----:B------:R-:W-:-:S11]  /*1cd0*/  UMOV UR27, UR23 ;  /* 0x00000017001b7c82 */ /* 0x000fd60008000000 */
.L_x_38:
[----:B------:R-:W-:Y:S01]  /*1ce0*/  ULEA UR17, UR27, UR6, 0x3 ;  /* 0x000000061b117291 */ /* 0x000fe2000f8e18ff */
[----:B--2---:R-:W-:Y:S01]  /*1cf0*/  @P5 MOV R3, 0xc000 ;  /* 0x0000c00000035802 */ /* 0x004fe20000000f00 */
[----:B-12---:R-:W-:Y:S10]  /*1d00*/  @P0 BRA `(.L_x_33) ;  /* 0x00000000000c0947 */ /* 0x006ff40003800000 */
[----:B------:R-:W-:-:S04]  /*1d10*/  SHF.L.U32 R4, R17, 0x1f, RZ ;  /* 0x0000001f11047819 */ /* 0x000fc800000006ff */
[----:B------:R-:W2:Y:S02]  /*1d20*/  SYNCS.PHASECHK.TRANS64.TRYWAIT P0, [UR17+0x18], R4 ;  /* 0x00001804ff0075a7 */ /* 0x000ea40008001111 */
[----:B--2---:R-:W-:Y:S05]  /*1d30*/  @!P0 BRA `(.L_x_34) ;  /* 0x0000007c00288947 */ /* 0x004fea0003800000 */
.L_x_33:
[----:B------:R2:W-:Y:S01]  /*1d40*/  @P5 SYNCS.ARRIVE.TRANS64 RZ, [UR17], R3 ;  /* 0x00000003ffff59a7 */ /* 0x0005e20008000011 */
[----:B------:R-:W-:-:S04]  /*1d50*/  ULOP3.LUT UR8, UR22, 0x2, URZ, 0xfc, !UPT ;  /* 0x0000000216087892 */ /* 0x000fc8000f8efcff */
[----:B------:R-:W-:-:S09]  /*1d60*/  UISETP.NE.AND UP0, UPT, UR8, 0x2, UPT ;  /* 0x000000020800788c */ /* 0x000fd2000bf05270 */
[----:B------:R-:W-:Y:S05]  /*1d70*/  BRA.U UP0, `(.L_x_35) ;  /* 0x0000000100047547 */ /* 0x000fea000b800000 */
[----:B------:R-:W-:Y:S05]  /*1d80*/  BPT.TRAP 0x1 ;  /* 0x000000040000795c */ /* 0x000fea0000300000 */
.L_x_35:
[----:B------:R-:W-:Y:S04]  /*1d90*/  BSSY.RECONVERGENT B0, `(.L_x_36) ;  /* 0x0000003000007945 */ /* 0x000fe80003800200 */
[----:B------:R-:W-:Y:S05]  /*1da0*/  @!P4 BRA `(.L_x_37) ;  /* 0x000000000004c947 */ /* 0x000fea0003800000 */
[----:B------:R-:W-:Y:S05]  /*1db0*/  BPT.TRAP 0x1 ;  /* 0x000000040000795c */ /* 0x000fea0000300000 */
.L_x_37:
[----:B------:R-:W-:Y:S05]  /*1dc0*/  BSYNC.RECONVERGENT B0 ;  /* 0x0000000000007941 */ /* 0x000fea0003800200 */
.L_x_36:
        /* <DEDUP_REMOVED lines=9> */
[----:B------:R-:W-:Y:S02]  /*1e60*/  USHF.L.U32 UR18, UR25, 0x7, URZ ;  /* 0x0000000719127899 */ /* 0x000fe400080006ff */
[----:B------:R-:W-:Y:S01]  /*1e70*/  ULOP3.LUT UR17, UR17, 0xfefffff8, URZ, 0xc0, !UPT ;  /* 0xfefffff811117892 */ /* 0x000fe2000f8ec0ff */
[----:B-1----:R-:W-:Y:S01]  /*1e80*/  SHF.L.U32 R2, R17, 0x1f, RZ ;  /* 0x0000001f11027819 */ /* 0x002fe200000006ff */
[----:B------:R-:W-:Y:S02]  /*1e90*/  UIADD3 UR16, UPT, UPT, UR16, 0x6300, URZ ;  /* 0x0000630010107890 */ /* 0x000fe4000fffe0ff */
[----:B------:R-:W-:Y:S01]  /*1ea0*/  UIADD3.X UR33, UPT, UPT, URZ, UR15, URZ, UP1, !UPT ;  /* 0x0000000fff217290 */ /* 0x000fe20008ffe4ff */
[----:B------:R4:W1:Y:S01]  /*1eb0*/  SYNCS.PHASECHK.TRANS64.TRYWAIT P0, [UR8+0x18], R2 ;  /* 0x00001802ff0075a7 */ /* 0x0008620008001108 */
[----:B------:R-:W-:-:S02]  /*1ec0*/  ULEA UR8, UR27, UR6, 0xe ;  /* 0x000000061b087291 */ /* 0x000fc4000f8e70ff */
[----:B------:R-:W-:Y:S02]  /*1ed0*/  UIADD3.X UR31, UPT, UPT, URZ, UR15, URZ, UP0, !UPT ;  /* 0x0000000fff1f7290 */ /* 0x000fe400087fe4ff */
[----:B------:R-:W-:Y:S01]  /*1ee0*/  UIADD3 UR8, UPT, UPT, UR8, 0xc300, URZ ;  /* 0x0000c30008087890 */ /* 0x000fe2000fffe0ff */
[----:B------:R-:W-:Y:S01]  /*1ef0*/  UMOV UR28, 0x0 ;  /* 0x00000000001c7882 */ /* 0x000fe20000000000 */
[----:B------:R-:W-:Y:S01]  /*1f00*/  UMOV UR29, 0x10000000 ;  /* 0x10000000001d7882 */ /* 0x000fe20000000000 */
[----:B------:R-:W-:Y:S01]  /*1f10*/  UMOV UR19, UR35 ;  /* 0x0000002300137c82 */ /* 0x000fe20008000000 */
[----:B------:R-:W-:Y:S01]  /*1f20*/  UMOV UR20, UR36 ;  /* 0x0000002400147c82 */ /* 0x000fe20008000000 */
[----:B------:R-:W-:Y:S01]  /*1f30*/  UMOV UR12, UR36 ;  /* 0x00000024000c7c82 */ /* 0x000fe20008000000 */
[----:B------:R-:W-:Y:S01]  /*1f40*/  UMOV UR9, UR17 ;  /* 0x0000001100097c82 */ /* 0x000fe20008000000 */
[----:B------:R-:W-:Y:S01]  /*1f50*/  UMOV UR10, UR18 ;  /* 0x00000012000a7c82 */ /* 0x000fe20008000000 */
[----:B------:R4:W-:Y:S01]  /*1f60*/  UTMALDG.3D.2CTA [UR16], [UR32], desc[UR28] ;  /* 0x00001c10200075b4 */ /* 0x0009e20008211000 */
[----:B------:R-:W-:Y:S01]  /*1f70*/  UIADD3 UR25, UPT, UPT, UR25, 0x1, URZ ;  /* 0x0000000119197890 */ /* 0x000fe2000fffe0ff */
[----:B------:R-:W-:-:S03]  /*1f80*/  UMOV UR27, UR23 ;  /* 0x00000017001b7c82 */ /* 0x000fc60008000000 */
[----:B------:R-:W-:Y:S01]  /*1f90*/  UISETP.NE.AND UP0, UPT, UR25, UR26, UPT ;  /* 0x0000001a1900728c */ /* 0x000fe2000bf05270 */
[----:B------:R4:W-:Y:S08]  /*1fa0*/  UTMALDG.3D.2CTA [UR8], [UR30], desc[UR28] ;  /* 0x00001c081e0075b4 */ /* 0x0009f00008211000 */
[----:B----4-:R-:W-:Y:S05]  /*1fb0*/  BRA.U UP0, `(.L_x_38) ;  /* 0xfffffffd00487547 */ /* 0x010fea000b83ffff */
.L_x_32:
[C---:B-1----:R-:W-:Y:S01]  /*1fc0*/  LEA R2, R16.reuse, UR6, 0x3 ;  /* 0x0000000610027c11 */ /* 0x042fe2000f8e18ff */
[----:B------:R-:W-:Y:S01]  /*1fd0*/  NOP ;  /* 0x0000000000007918 */ /* 0x000fe20000000000 */
[----:B--2---:R-:W-:Y:S02]  /*1fe0*/  SHF.L.U32 R3, R13, 0x1f, RZ ;  /* 0x0000001f0d037819 */ /* 0x004fe400000006ff */
[----:B------:R-:W-:Y:S02]  /*1ff0*/  LEA R4, R16, UR6, 0x4 ;  /* 0x0000000610047c11 */ /* 0x000fe4000f8e20ff */
[----:B------:R-:W1:Y:S02]  /*2000*/  SYNCS.PHASECHK.TRANS64.TRYWAIT P0, [R2+URZ+0x80], R3 ;  /* 0x00008003020075a7 */ /* 0x000e6400080011ff */
[----:B-1----:R-:W-:Y:S05]  /*2010*/  @!P0 BRA `(.L_x_39) ;  /* 0x0000007800888947 */ /* 0x002fea0003800000 */
.L_x_145:
[----:B------:R-:W2:Y:S01]  /*2020*/  LDS.128 R4, [R4+0x110] ;  /* 0x0001100004047984 */ /* 0x000ea20000000c00 */
[----:B------:R-:W-:Y:S01]  /*2030*/  ISETP.GE.AND P0, PT, R40, 0x1, PT ;  /* 0x000000012800780c */ /* 0x000fe20003f06270 */
[----:B-1----:R-:W-:Y:S01]  /*2040*/  VIADD R2, R2, 0x90 ;  /* 0x0000009002027836 */ /* 0x002fe20000000000 */
[----:B------:R-:W-:Y:S01]  /*2050*/  @!PT LDS RZ, [RZ] ;  /* 0x00000000fffff984 */ /* 0x000fe20000000800 */
[----:B------:R-:W-:Y:S01]  /*2060*/  @!PT LDS RZ, [RZ] ;  /* 0x00000000fffff984 */ /* 0x000fe20000000800 */
[----:B------:R-:W-:Y:S01]  /*2070*/  @!PT LDS RZ, [RZ] ;  /* 0x00000000fffff984 */ /* 0x000fe20000000800 */
[----:B------:R-:W-:Y:S01]  /*2080*/  @!PT LDS RZ, [RZ] ;  /* 0x00000000fffff984 */ /* 0x000fe20000000800 */
[----:B------:R1:W-:Y:S06]  /*2090*/  MEMBAR.ALL.CTA ;  /* 0x0000000000007992 */ /* 0x0003ec0000008000 */
[----:B-1----:R-:W1:Y:S01]  /*20a0*/  FENCE.VIEW.ASYNC.S ;  /* 0x00000000000073c6 */ /* 0x002e620000000000 */
[----:B------:R-:W-:-:S04]  /*20b0*/  PRMT R2, RZ, 0x654, R2 ;  /* 0x00000654ff027816 */ /* 0x000fc80000000002 */
[----:B-1----:R1:W-:Y:S01]  /*20c0*/  SYNCS.ARRIVE.TRANS64.RED.A1T0 RZ, [R2+URZ], RZ ;  /* 0x000000ff02ff79a7 */ /* 0x0023e200081004ff */
[----:B--2---:R-:W-:-:S13]  /*20d0*/  LOP3.LUT P2, RZ, R6, 0x1, RZ, 0xc0, !PT ;  /* 0x0000000106ff7812 */ /* 0x004fda000784c0ff */
[----:B------:R-:W-:Y:S01]  /*20e0*/  @P2 SHF.R.U32.HI R3, RZ, 0x10, R5 ;  /* 0x00000010ff032819 */ /* 0x000fe20000011605 */
[----:B------:R-:W-:Y:S01]  /*20f0*/  VOTEU.ANY UP0, P2 ;  /* 0x0000000000ff7886 */ /* 0x000fe20001000100 */
[----:B------:R-:W-:Y:S02]  /*2100*/  @P2 MOV R10, R4 ;  /* 0x00000004000a2202 */ /* 0x000fe40000000f00 */
[----:B------:R-:W-:Y:S02]  /*2110*/  @P2 R2UR.BROADCAST UR8, R3 ;  /* 0x00000000030822ca */ /* 0x000fe400008e0000 */
[----:B------:R-:W-:-:S11]  /*2120*/  @P2 LOP3.LUT R9, R5, 0xffff, RZ, 0xc0, !PT ;  /* 0x0000ffff05092812 */ /* 0x000fd600078ec0ff */
[----:B------:R-:W-:Y:S01]  /*2130*/  @UP0 UMOV UR36, UR8 ;  /* 0x0000000800240c82 */ /* 0x000fe20008000000 */
[----:B-1----:R-:W-:Y:S05]  /*2140*/  @!P0 BRA `(.L_x_40) ;  /* 0x0000000000b88947 */ /* 0x002fea0003800000 */
[----:B------:R-:W3:Y:S01]  /*2150*/  LDC.64 R4, c[0x0][0xb18] ;  /* 0x0002c600ff047b82 */ /* 0x000ee20000000a00 */
[----:B------:R-:W-:-:S07]  /*2160*/  ISETP.NE.AND P3, PT, R40, 0x1, PT ;  /* 0x000000012800780c */ /* 0x000fce0003f65270 */
[----:B------:R-:W1:Y:S08]  /*2170*/  LDC.64 R6, c[0x0][0xb10] ;  /* 0x0002c400ff067b82 */ /* 0x000e700000000a00 */
[----:B------:R-:W2:Y:S08]  /*2180*/  LDC R14, c[0x0][0xb20] ;  /* 0x0002c800ff0e7b82 */ /* 0x000eb00000000800 */
[----:B------:R-:W4:Y:S01]  /*2190*/  LDC R15, c[0x0][0xb0c] ;  /* 0x0002c300ff0f7b82 */ /* 0x000f220000000800 */
[----:B---3--:R-:W-:Y:S01]  /*21a0*/  IMAD.HI.U32 R21, R0, R5, RZ ;  /* 0x0000000500157227 */ /* 0x008fe200078e00ff */
[----:B------:R-:W-:-:S03]  /*21b0*/  ISETP.NE.AND P0, PT, R4, 0x1, PT ;  /* 0x000000010400780c */ /* 0x000fc60003f05270 */
[----:B------:R-:W-:-:S03]  /*21c0*/  IMAD.HI.U32 R5, R9, R5, RZ ;  /* 0x0000000509057227 */ /* 0x000fc600078e00ff */
[----:B------:R-:W3:Y:S01]  /*21d0*/  LDC.64 R2, c[0x0][0xb28] ;  /* 0x0002ca00ff027b82 */ /* 0x000ee20000000a00 */
[----:B-1----:R-:W-:-:S04]  /*21e0*/  IMAD.HI.U32 R22, R8, R6, RZ ;  /* 0x0000000608167227 */ /* 0x002fc800078e00ff */
[----:B------:R-:W-:Y:S01]  /*21f0*/  IMAD.HI.U32 R23, R10, R6, RZ ;  /* 0x000000060a177227 */ /* 0x000fe200078e00ff */
[----:B------:R-:W-:Y:S02]  /*2200*/  SHF.R.U32.HI R22, RZ, R7, R22 ;  /* 0x00000007ff167219 */ /* 0x000fe40000011616 */
[-C--:B--2---:R-:W-:Y:S02]  /*2210*/  SHF.R.U32.HI R21, RZ, R14.reuse, R21 ;  /* 0x0000000eff157219 */ /* 0x084fe40000011615 */
[----:B------:R-:W-:Y:S02]  /*2220*/  SHF.R.U32.HI R5, RZ, R14, R5 ;  /* 0x0000000eff057219 */ /* 0x000fe40000011605 */
[----:B------:R-:W-:Y:S02]  /*2230*/  SEL R21, R0, R21, !P0 ;  /* 0x0000001500157207 */ /* 0x000fe40004000000 */
[----:B------:R-:W-:Y:S02]  /*2240*/  SHF.R.U32.HI R23, RZ, R7, R23 ;  /* 0x00000007ff177219 */ /* 0x000fe40000011617 */
[----:B----4-:R-:W-:-:S02]  /*2250*/  ISETP.NE.AND P1, PT, R15, 0x1, PT ;  /* 0x000000010f00780c */ /* 0x010fc40003f25270 */
[----:B------:R-:W-:Y:S02]  /*2260*/  SEL R5, R9, R5, !P0 ;  /* 0x0000000509057207 */ /* 0x000fe40004000000 */
[----:B------:R-:W-:Y:S02]  /*2270*/  SEL R22, R8, R22, !P1 ;  /* 0x0000001608167207 */ /* 0x000fe40004800000 */
[----:B------:R-:W-:Y:S01]  /*2280*/  SEL R23, R10, R23, !P1 ;  /* 0x000000170a177207 */ /* 0x000fe20004800000 */
[----:B---3--:R-:W-:-:S04]  /*2290*/  IMAD.HI.U32 R20, R21, R2, RZ ;  /* 0x0000000215147227 */ /* 0x008fc800078e00ff */
        /* <DEDUP_REMOVED lines=10> */
[----:B------:R-:W-:-:S04]  /*2340*/  @!P0 IMAD.HI.U32 R7, R23, R2, RZ ;  /* 0x0000000217078227 */ /* 0x000fc800078e00ff */
[----:B------:R-:W-:Y:S01]  /*2350*/  IMAD.MOV R2, RZ, RZ, -R6 ;  /* 0x000000ffff027224 */ /* 0x000fe200078e0a06 */
[----:B------:R-:W-:Y:S02]  /*2360*/  @!P0 SHF.R.U32.HI R3, RZ, R3, R7 ;  /* 0x00000003ff038219 */ /* 0x000fe40000011607 */
[----:B------:R-:W-:Y:S01]  /*2370*/  IADD3 R7, PT, PT, -R5, RZ, RZ ;  /* 0x000000ff05077210 */ /* 0x000fe20007ffe1ff */
[----:B------:R-:W-:Y:S01]  /*2380*/  IMAD R2, R40, R2, R5 ;  /* 0x0000000228027224 */ /* 0x000fe200078e0205 */
        /* <DEDUP_REMOVED lines=10> */
.L_x_40:
[----:B------:R-:W1:Y:S02]  /*2430*/  LDCU UR8, c[0x0][0xb30] ;  /* 0x00016600ff0877ac */ /* 0x000e640008000800 */
[----:B-1----:R-:W-:-:S09]  /*2440*/  UISETP.NE.AND UP0, UPT, UR8, 0x1, UPT ;  /* 0x000000010800788c */ /* 0x002fd2000bf05270 */
[----:B------:R-:W-:Y:S05]  /*2450*/  BRA.U UP0, `(.L_x_41) ;  /* 0x0000000100407547 */ /* 0x000fea000b800000 */
[----:B------:R-:W1:Y:S08]  /*2460*/  LDC.64 R4, c[0x0][0xb10] ;  /* 0x0002c400ff047b82 */ /* 0x000e700000000a00 */
[----:B------:R-:W2:Y:S08]  /*2470*/  LDC.64 R2, c[0x0][0xb18] ;  /* 0x0002c600ff027b82 */ /* 0x000eb00000000a00 */
[----:B------:R-:W4:Y:S08]  /*2480*/  LDC R6, c[0x0][0xb20] ;  /* 0x0002c800ff067b82 */ /* 0x000f300000000800 */
[----:B------:R-:W3:Y:S01]  /*2490*/  LDC R7, c[0x0][0xb0c] ;  /* 0x0002c300ff077b82 */ /* 0x000ee20000000800 */
[----:B-1----:R-:W-:-:S05]  /*24a0*/  IMAD.HI.U32 R4, R10, R4, RZ ;  /* 0x000000040a047227 */ /* 0x002fca00078e00ff */
[----:B------:R-:W-:Y:S01]  /*24b0*/  SHF.R.U32.HI R4, RZ, R5, R4 ;  /* 0x00000005ff047219 */ /* 0x000fe20000011604 */
[----:B--2---:R-:W-:Y:S01]  /*24c0*/  IMAD.HI.U32 R3, R9, R3, RZ ;  /* 0x0000000309037227 */ /* 0x004fe200078e00ff */
[----:B------:R-:W-:-:S04]  /*24d0*/  ISETP.NE.AND P0, PT, R2, 0x1, PT ;  /* 0x000000010200780c */ /* 0x000fc80003f05270 */
[----:B----4-:R-:W-:-:S04]  /*24e0*/  SHF.R.U32.HI R3, RZ, R6, R3 ;  /* 0x00000006ff037219 */ /* 0x010fc80000011603 */
[----:B------:R-:W-:Y:S02]  /*24f0*/  SEL R3, R9, R3, !P0 ;  /* 0x0000000309037207 */ /* 0x000fe40004000000 */
[----:B---3--:R-:W-:-:S04]  /*2500*/  ISETP.NE.AND P1, PT, R7, 0x1, PT ;  /* 0x000000010700780c */ /* 0x008fc80003f25270 */
[----:B------:R-:W-:-:S05]  /*2510*/  SEL R4, R10, R4, !P1 ;  /* 0x000000040a047207 */ /* 0x000fca0004800000 */
[----:B------:R-:W-:Y:S02]  /*2520*/  IMAD.IADD R5, R3, 0x1, -R4 ;  /* 0x0000000103057824 */ /* 0x000fe400078e0a04 */
[----:B------:R-:W-:Y:S02]  /*2530*/  IMAD.IADD R3, R4, 0x1, -R3 ;  /* 0x0000000104037824 */ /* 0x000fe400078e0a03 */
[----:B------:R-:W-:Y:S02]  /*2540*/  IMAD R10, R5, R7, R10 ;  /* 0x00000007050a7224 */ /* 0x000fe400078e020a */
[----:B------:R-:W-:-:S07]  /*2550*/  IMAD R9, R3, R2, R9 ;  /* 0x0000000203097224 */ /* 0x000fce00078e0209 */
.L_x_41:
[----:B------:R-:W-:Y:S01]  /*2560*/  VIADD R16, R16, 0x1 ;  /* 0x0000000110107836 */ /* 0x000fe20000000000 */
[----:B------:R-:W-:Y:S01]  /*2570*/  PLOP3.LUT P1, PT, PT, PT, PT, 0x80, 0x8 ;  /* 0x000000000008781c */ /* 0x000fe20003f2f070 */
[----:B------:R-:W-:Y:S02]  /*2580*/  IMAD.IADD R14, R10, 0x1, R95 ;  /* 0x000000010a0e7824 */ /* 0x000fe400078e025f */
[----:B------:R-:W-:Y:S01]  /*2590*/  IMAD.IADD R15, R9, 0x1, R94 ;  /* 0x00000001090f7824 */ /* 0x000fe200078e025e */
[----:B------:R-:W-:-:S04]  /*25a0*/  ISETP.NE.AND P0, PT, R16, 0x2, PT ;  /* 0x000000021000780c */ /* 0x000fc80003f05270 */
[----:B------:R-:W-:Y:S02]  /*25b0*/  SEL R2, RZ, 0x1, P0 ;  /* 0x00000001ff027807 */ /* 0x000fe40000000000 */
[----:B------:R-:W-:Y:S02]  /*25c0*/  SEL R16, R16, RZ, P0 ;  /* 0x000000ff10107207 */ /* 0x000fe40000000000 */
[----:B------:R-:W-:Y:S01]  /*25d0*/  LOP3.LUT R13, R13, R2, RZ, 0x3c, !PT ;  /* 0x000000020d0d7212 */ /* 0x000fe200078e3cff */
[----:B------:R-:W-:Y:S06]  /*25e0*/  @P2 BRA `(.L_x_42) ;  /* 0xfffffff000582947 */ /* 0x000fec000383ffff */
[----:B------:R-:W-:Y:S01]  /*25f0*/  UIADD3 UR6, UPT, UPT, UR6, 0x18, URZ ;  /* 0x0000001806067890 */ /* 0x000fe2000fffe0ff */
[----:B------:R-:W-:-:S03]  /*2600*/  SHF.L.U32 R2, R17, 0x1f, RZ ;  /* 0x0000001f11027819 */ /* 0x000fc600000006ff */
[----:B------:R-:W-:-:S09]  /*2610*/  ULEA UR4, UR23, UR6, 0x3 ;  /* 0x0000000617047291 */ /* 0x000fd2000f8e18ff */
[----:B------:R-:W1:Y:S02]  /*2620*/  SYNCS.PHASECHK.TRANS64.TRYWAIT P0, [UR4], R2 ;  /* 0x00000002ff0075a7 */ /* 0x000e640008001104 */
[----:B-1----:R-:W-:Y:S05]  /*2630*/  @!P0 BRA `(.L_x_43) ;  /* 0x0000007400148947 */ /* 0x002fea0003800000 */
.L_x_147:
[----:B------:R-:W-:-:S04]  /*2640*/  UIADD3 UR5, UPT, UPT, UR23, 0x1, URZ ;  /* 0x0000000117057890 */ /* 0x000fc8000fffe0ff */
[----:B------:R-:W-:-:S04]  /*2650*/  UISETP.NE.AND UP0, UPT, UR5, 0x3, UPT ;  /* 0x000000030500788c */ /* 0x000fc8000bf05270 */
[----:B------:R-:W-:Y:S02]  /*2660*/  USEL UR7, URZ, 0x1, UP0 ;  /* 0x00000001ff077887 */ /* 0x000fe40008000000 */
[----:B------:R-:W-:-:S04]  /*2670*/  USEL UR5, UR5, URZ, UP0 ;  /* 0x000000ff05057287 */ /* 0x000fc80008000000 */
[----:B------:R-:W-:Y:S01]  /*2680*/  ULEA UR4, UR5, UR6, 0x3 ;  /* 0x0000000605047291 */ /* 0x000fe2000f8e18ff */
[----:B------:R-:W-:-:S04]  /*2690*/  LOP3.LUT R17, R17, UR7, RZ, 0x3c, !PT ;  /* 0x0000000711117c12 */ /* 0x000fc8000f8e3cff */
[----:B-1----:R-:W-:-:S04]  /*26a0*/  SHF.L.U32 R2, R17, 0x1f, RZ ;  /* 0x0000001f11027819 */ /* 0x002fc800000006ff */
[----:B------:R-:W1:Y:S02]  /*26b0*/  SYNCS.PHASECHK.TRANS64.TRYWAIT P0, [UR4], R2 ;  /* 0x00000002ff0075a7 */ /* 0x000e640008001104 */
[----:B-1----:R-:W-:Y:S05]  /*26c0*/  @!P0 BRA `(.L_x_44) ;  /* 0x0000007400088947 */ /* 0x002fea0003800000 */
.L_x_149:
[----:B------:R-:W-:-:S04]  /*26d0*/  UIADD3 UR5, UPT, UPT, UR5, 0x1, URZ ;  /* 0x0000000105057890 */ /* 0x000fc8000fffe0ff */
[----:B------:R-:W-:-:S04]  /*26e0*/  UISETP.NE.AND UP0, UPT, UR5, 0x3, UPT ;  /* 0x000000030500788c */ /* 0x000fc8000bf05270 */
[----:B------:R-:W-:Y:S02]  /*26f0*/  USEL UR4, URZ, 0x1, UP0 ;  /* 0x00000001ff047887 */ /* 0x000fe40008000000 */
[----:B------:R-:W-:-:S04]  /*2700*/  USEL UR5, UR5, URZ, UP0 ;  /* 0x000000ff05057287 */ /* 0x000fc80008000000 */
[----:B------:R-:W-:Y:S01]  /*2710*/  ULEA UR5, UR5, UR6, 0x3 ;  /* 0x0000000605057291 */ /* 0x000fe2000f8e18ff */
[----:B-1----:R-:W-:-:S04]  /*2720*/  LOP3.LUT R2, R17, UR4, RZ, 0x3c, !PT ;  /* 0x0000000411027c12 */ /* 0x002fc8000f8e3cff */
[----:B------:R-:W-:Y:S01]  /*2730*/  SHF.L.U32 R2, R2, 0x1f, RZ ;  /* 0x0000001f02027819 */ /* 0x000fe200000006ff */
[----:B---3--:R-:W-:-:S07]  /*2740*/  IMAD.U32 R0, RZ, RZ, UR5 ;  /* 0x00000005ff007e24 */ /* 0x008fce000f8e00ff */
.L_x_45:
[----:B-1----:R1:W2:Y:S02]  /*2750*/  SYNCS.PHASECHK.TRANS64.TRYWAIT P0, [R0+URZ], R2 ;  /* 0x00000002000075a7 */ /* 0x0022a400080011ff */
[----:B--2---:R-:W-:Y:S05]  /*2760*/  @!P0 NANOSLEEP.SYNCS 0x989680 ;  /* 0x009896800000895d */ /* 0x004fea0003900000 */
[----:B------:R-:W2:Y:S02]  /*2770*/  @!P0 SYNCS.PHASECHK.TRANS64 P0, [R0+URZ], R2 ;  /* 0x00000002000085a7 */ /* 0x000ea400080010ff */
[----:B--2---:R-:W-:Y:S05]  /*2780*/  @P0 EXIT ;  /* 0x000000000000094d */ /* 0x004fea0003800000 */
[----:B------:R-:W-:Y:S05]  /*2790*/  BRA `(.L_x_45) ;  /* 0xfffffffc00ec7947 */ /* 0x000fea000383ffff */
.L_x_22:
[----:B------:R-:W-:-:S04]  /*27a0*/  UISETP.NE.AND UP1, UPT, UR37, URZ, UPT ;  /* 0x000000ff2500728c */ /* 0x000fc8000bf25270 */
[----:B------:R-:W-:-:S09]  /*27b0*/  UISETP.NE.OR UP1, UPT, UR10, 0x1, UP1 ;  /* 0x000000010a00788c */ /* 0x000fd20008f25670 */
[----:B------:R-:W-:Y:S05]  /*27c0*/  BRA.U UP1, `(.L_x_46) ;  /* 0x00000005014c7547 */ /* 0x000fea000b800000 */
[----:B------:R-:W-:Y:S01]  /*27d0*/  HFMA2 R11, -RZ, RZ, 0, 0 ;  /* 0x00000000ff0b7431 */ /* 0x000fe200000001ff */
[----:B------:R-:W-:Y:S01]  /*27e0*/  ISETP.GE.U32.AND P2, PT, R10, 0x2, PT ;  /* 0x000000020a00780c */ /* 0x000fe20003f46070 */
[----:B------:R-:W-:Y:S01]  /*27f0*/  IMAD.MOV.U32 R12, RZ, RZ, 0x1 ;  /* 0x00000001ff0c7424 */ /* 0x000fe200078e00ff */
[----:B------:R-:W-:Y:S01]  /*2800*/  CS2R R8, SRZ ;  /* 0x0000000000087805 */ /* 0x000fe2000001ff00 */
[----:B------:R-:W-:Y:S01]  /*2810*/  IMAD.MOV.U32 R3, RZ, RZ, RZ ;  /* 0x000000ffff037224 */ /* 0x000fe200078e00ff */
[----:B------:R-:W-:Y:S01]  /*2820*/  UMOV UR4, 0x400 ;  /* 0x0000040000047882 */ /* 0x000fe20000000000 */
[----:B------:R-:W-:Y:S01]  /*2830*/  UMOV UR6, URZ ;  /* 0x000000ff00067c82 */ /* 0x000fe20008000000 */
[----:B------:R-:W-:-:S12]  /*2840*/  ULEA UR37, UR37, UR4, 0x18 ;  /* 0x0000000425257291 */ /* 0x000fd8000f8ec0ff */
.L_x_50:
[----:B------:R-:W-:Y:S02]  /*2850*/  LEA R0, R3, UR37, 0x3 ;  /* 0x0000002503007c11 */ /* 0x000fe4000f8e18ff */
[----:B------:R-:W-:-:S03]  /*2860*/  SHF.L.U32 R4, R8, 0x1f, RZ ;  /* 0x0000001f08047819 */ /* 0x000fc600000006ff */
[----:B------:R-:W-:Y:S01]  /*2870*/  VIADD R5, R0, 0xf0 ;  /* 0x000000f000057836 */ /* 0x000fe20000000000 */
[----:B------:R-:W1:Y:S02]  /*2880*/  SYNCS.PHASECHK.TRANS64.TRYWAIT P0, [R0+URZ+0xe0], R4 ;  /* 0x0000e004000075a7 */ /* 0x000e6400080011ff */
[----:B-1----:R-:W-:Y:S05]  /*2890*/  @!P0 BRA `(.L_x_47) ;  /* 0x0000007000ac8947 */ /* 0x002fea0003800000 */
.L_x_150:
[----:B------:R-:W-:Y:S01]  /*28a0*/  ULEA UR5, UR6, UR37, 0x3 ;  /* 0x0000002506057291 */ /* 0x000fe2000f8e18ff */
[----:B-1----:R-:W-:Y:S01]  /*28b0*/  PRMT R0, RZ, 0x654, R5 ;  /* 0x00000654ff007816 */ /* 0x002fe20000000005 */
[----:B------:R-:W-:Y:S01]  /*28c0*/  @!P2 IMAD.MOV.U32 R4, RZ, RZ, 0x10 ;  /* 0x00000010ff04a424 */ /* 0x000fe200078e00ff */
[----:B------:R-:W-:Y:S01]  /*28d0*/  SHF.L.U32 R5, R12, 0x1f, RZ ;  /* 0x0000001f0c057819 */ /* 0x000fe200000006ff */
[----:B------:R-:W-:Y:S01]  /*28e0*/  UIADD3 UR4, UPT, UPT, UR5, 0x80, URZ ;  /* 0x0000008005047890 */ /* 0x000fe2000fffe0ff */
[----:B------:R1:W-:Y:S05]  /*28f0*/  SYNCS.ARRIVE.TRANS64.RED.A1T0 RZ, [R0+URZ], RZ ;  /* 0x000000ff00ff79a7 */ /* 0x0003ea00081004ff */
[----:B------:R-:W-:Y:S01]  /*2900*/  IMAD.U32 R6, RZ, RZ, UR4 ;  /* 0x00000004ff067e24 */ /* 0x000fe2000f8e00ff */
[----:B------:R-:W2:Y:S04]  /*2910*/  SYNCS.PHASECHK.TRANS64.TRYWAIT P0, [UR5+0x90], R5 ;  /* 0x00009005ff0075a7 */ /* 0x000ea80008001105 */
[----:B------:R-:W-:Y:S01]  /*2920*/  PRMT R6, R10, 0x654, R6 ;  /* 0x000006540a067816 */ /* 0x000fe20000000006 */
[----:B-12---:R-:W-:Y:S06]  /*2930*/  @!P0 BRA `(.L_x_48) ;  /* 0x0000007000988947 */ /* 0x006fec0003800000 */
.L_x_152:
[----:B------:R-:W-:Y:S01]  /*2940*/  ULEA UR4, UR6, UR37, 0x4 ;  /* 0x0000002506047291 */ /* 0x000fe2000f8e20ff */
[----:B------:R-:W-:Y:S01]  /*2950*/  SEL R2, R6, R2, !P2 ;  /* 0x0000000206027207 */ /* 0x000fe20005000000 */
[----:B------:R-:W-:Y:S01]  /*2960*/  UIADD3 UR5, UPT, UPT, UR5, 0x80, URZ ;  /* 0x0000008005057890 */ /* 0x000fe2000fffe0ff */
[----:B-1----:R-:W-:Y:S01]  /*2970*/  LEA R0, R11, UR37, 0x3 ;  /* 0x000000250b007c11 */ /* 0x002fe2000f8e18ff */
[----:B------:R-:W-:Y:S01]  /*2980*/  UIADD3 UR4, UPT, UPT, UR4, 0x110, URZ ;  /* 0x0000011004047890 */ /* 0x000fe2000fffe0ff */
[----:B------:R1:W-:Y:S01]  /*2990*/  @!P2 SYNCS.ARRIVE.TRANS64.RED RZ, [R2+URZ], R4 ;  /* 0x0000000402ffa9a7 */ /* 0x0003e200080004ff */
[----:B------:R-:W-:Y:S01]  /*29a0*/  UIADD3 UR6, UPT, UPT, UR6, 0x1, URZ ;  /* 0x0000000106067890 */ /* 0x000fe2000fffe0ff */
[----:B------:R-:W-:-:S03]  /*29b0*/  VIADD R3, R3, 0x1 ;  /* 0x0000000103037836 */ /* 0x000fc60000000000 */
[----:B------:R-:W-:Y:S02]  /*29c0*/  UISETP.NE.AND UP0, UPT, UR6, 0x2, UPT ;  /* 0x000000020600788c */ /* 0x000fe4000bf05270 */
[----:B------:R-:W-:Y:S01]  /*29d0*/  ISETP.NE.AND P0, PT, R3, 0x2, PT ;  /* 0x000000020300780c */ /* 0x000fe20003f05270 */
[----:B------:R-:W-:Y:S06]  /*29e0*/  UGETNEXTWORKID.BROADCAST [UR4], [UR5] ;  /* 0x00000000040073ca */ /* 0x000fec0008000100 */
[----:B------:R-:W-:Y:S02]  /*29f0*/  USEL UR4, URZ, 0x1, UP0 ;  /* 0x00000001ff047887 */ /* 0x000fe40008000000 */
[----:B------:R-:W-:-:S04]  /*2a00*/  USEL UR6, UR6, URZ, UP0 ;  /* 0x000000ff06067287 */ /* 0x000fc80008000000 */
[----:B------:R-:W-:Y:S02]  /*2a10*/  LOP3.LUT R12, R12, UR4, RZ, 0x3c, !PT ;  /* 0x000000040c0c7c12 */ /* 0x000fe4000f8e3cff */
[----:B-1----:R-:W-:-:S04]  /*2a20*/  SHF.L.U32 R4, R9, 0x1f, RZ ;  /* 0x0000001f09047819 */ /* 0x002fc800000006ff */
[----:B------:R-:W1:Y:S02]  /*2a30*/  SYNCS.PHASECHK.TRANS64.TRYWAIT P1, [R0+URZ+0x80], R4 ;  /* 0x00008004000075a7 */ /* 0x000e6400080211ff */
[----:B-1----:R-:W-:Y:S05]  /*2a40*/  @!P1 BRA `(.L_x_49) ;  /* 0x00000070006c9947 */ /* 0x002fea0003800000 */
.L_x_153:
[----:B-1----:R-:W-:Y:S01]  /*2a50*/  LEA R4, R11, UR37, 0x4 ;  /* 0x000000250b047c11 */ /* 0x002fe2000f8e20ff */
[----:B------:R-:W-:Y:S01]  /*2a60*/  VIADD R0, R0, 0x90 ;  /* 0x0000009000007836 */ /* 0x000fe20000000000 */
[----:B------:R-:W-:Y:S01]  /*2a70*/  SEL R3, R3, RZ, P0 ;  /* 0x000000ff03037207 */ /* 0x000fe20000000000 */
[----:B------:R-:W-:-:S03]  /*2a80*/  VIADD R11, R11, 0x1 ;  /* 0x000000010b0b7836 */ /* 0x000fc60000000000 */
[----:B------:R-:W1:Y:S01]  /*2a90*/  LDS.128 R4, [R4+0x110] ;  /* 0x0001100004047984 */ /* 0x000e620000000c00 */
[----:B------:R-:W-:Y:S02]  /*2aa0*/  PRMT R0, RZ, 0x654, R0 ;  /* 0x00000654ff007816 */ /* 0x000fe40000000000 */
[C---:B------:R-:W-:Y:S01]  /*2ab0*/  ISETP.NE.AND P1, PT, R11.reuse, 0x2, PT ;  /* 0x000000020b00780c */ /* 0x040fe20003f25270 */
[----:B------:R-:W-:Y:S01]  /*2ac0*/  @!PT LDS RZ, [RZ] ;  /* 0x00000000fffff984 */ /* 0x000fe20000000800 */
[----:B------:R-:W-:Y:S01]  /*2ad0*/  @!PT LDS RZ, [RZ] ;  /* 0x00000000fffff984 */ /* 0x000fe20000000800 */
[----:B------:R-:W-:Y:S01]  /*2ae0*/  @!PT LDS RZ, [RZ] ;  /* 0x00000000fffff984 */ /* 0x000fe20000000800 */
[----:B------:R-:W-:Y:S01]  /*2af0*/  @!PT LDS RZ, [RZ] ;  /* 0x00000000fffff984 */ /* 0x000fe20000000800 */
[----:B------:R2:W-:Y:S06]  /*2b00*/  MEMBAR.ALL.CTA ;  /* 0x0000000000007992 */ /* 0x0005ec0000008000 */
[----:B--2---:R-:W2:Y:S01]  /*2b10*/  FENCE.VIEW.ASYNC.S ;  /* 0x00000000000073c6 */ /* 0x004ea20000000000 */
[----:B------:R-:W-:Y:S01]  /*2b20*/  SEL R11, R11, RZ, P1 ;  /* 0x000000ff0b0b7207 */ /* 0x000fe20000800000 */
[----:B--2---:R2:W-:Y:S01]  /*2b30*/  SYNCS.ARRIVE.TRANS64.RED.A1T0 RZ, [R0+URZ], RZ ;  /* 0x000000ff00ff79a7 */ /* 0x0045e200081004ff */
[----:B-1----:R-:W-:-:S02]  /*2b40*/  LOP3.LUT P3, RZ, R6, 0x1, RZ, 0xc0, !PT ;  /* 0x0000000106ff7812 */ /* 0x002fc4000786c0ff */
[----:B------:R-:W-:-:S04]  /*2b50*/  SEL R4, RZ, 0x1, P1 ;  /* 0x00000001ff047807 */ /* 0x000fc80000800000 */
[----:B------:R-:W-:Y:S02]  /*2b60*/  LOP3.LUT R9, R9, R4, RZ, 0x3c, !PT ;  /* 0x0000000409097212 */ /* 0x000fe400078e3cff */
[----:B--2---:R-:W-:-:S04]  /*2b70*/  SEL R0, RZ, 0x1, P0 ;  /* 0x00000001ff007807 */ /* 0x004fc80000000000 */
[----:B------:R-:W-:Y:S01]  /*2b80*/  LOP3.LUT R8, R8, R0, RZ, 0x3c, !PT ;  /* 0x0000000008087212 */ /* 0x000fe200078e3cff */
[----:B------:R-:W-:Y:S06]  /*2b90*/  @P3 BRA `(.L_x_50) ;  /* 0xfffffffc002c3947 */ /* 0x000fec000383ffff */
[----:B------:R-:W-:Y:S01]  /*2ba0*/  ULEA UR5, UR6, UR37, 0x3 ;  /* 0x0000002506057291 */ /* 0x000fe2000f8e18ff */
[----:B------:R-:W-:-:S08]  /*2bb0*/  SHF.L.U32 R2, R12, 0x1f, RZ ;  /* 0x0000001f0c027819 */ /* 0x000fd000000006ff */
[----:B------:R-:W1:Y:S02]  /*2bc0*/  SYNCS.PHASECHK.TRANS64 P0, [UR5+0x90], R2 ;  /* 0x00009002ff0075a7 */ /* 0x000e640008001005 */
[----:B-1----:R-:W-:Y:S05]  /*2bd0*/  @P0 BRA `(.L_x_51) ;  /* 0x0000000000080947 */ /* 0x002fea0003800000 */
[----:B------:R-:W1:Y:S02]  /*2be0*/  SYNCS.PHASECHK.TRANS64.TRYWAIT P0, [UR5+0x90], R2 ;  /* 0x00009002ff0075a7 */ /* 0x000e640008001105 */
[----:B-1----:R-:W-:Y:S05]  /*2bf0*/  @!P0 BRA `(.L_x_52) ;  /* 0x0000007000148947 */ /* 0x002fea0003800000 */
.L_x_51:
[----:B------:R-:W-:-:S04]  /*2c00*/  UIADD3 UR4, UPT, UPT, UR6, 0x1, URZ ;  /* 0x0000000106047890 */ /* 0x000fc8000fffe0ff */
[----:B------:R-:W-:-:S04]  /*2c10*/  UISETP.NE.AND UP0, UPT, UR4, 0x2, UPT ;  /* 0x000000020400788c */ /* 0x000fc8000bf05270 */
[----:B------:R-:W-:Y:S02]  /*2c20*/  USEL UR7, URZ, 0x1, UP0 ;  /* 0x00000001ff077887 */ /* 0x000fe40008000000 */
[----:B------:R-:W-:-:S04]  /*2c30*/  USEL UR4, UR4, URZ, UP0 ;  /* 0x000000ff04047287 */ /* 0x000fc80008000000 */
[----:B------:R-:W-:Y:S01]  /*2c40*/  ULEA UR4, UR4, UR37, 0x3 ;  /* 0x0000002504047291 */ /* 0x000fe2000f8e18ff */
[----:B-1----:R-:W-:-:S04]  /*2c50*/  LOP3.LUT R2, R12, UR7, RZ, 0x3c, !PT ;  /* 0x000000070c027c12 */ /* 0x002fc8000f8e3cff */
[----:B------:R-:W-:-:S04]  /*2c60*/  SHF.L.U32 R0, R2, 0x1f, RZ ;  /* 0x0000001f02007819 */ /* 0x000fc800000006ff */
[----:B------:R-:W1:Y:S02]  /*2c70*/  SYNCS.PHASECHK.TRANS64 P0, [UR4+0x90], R0 ;  /* 0x00009000ff0075a7 */ /* 0x000e640008001004 */
[----:B-1----:R-:W-:Y:S05]  /*2c80*/  @P0 EXIT ;  /* 0x000000000000094d */ /* 0x002fea0003800000 */
[----:B------:R-:W-:Y:S02]  /*2c90*/  SHF.L.U32 R2, R2, 0x1f, RZ ;  /* 0x0000001f02027819 */ /* 0x000fe400000006ff */
[----:B------:R-:W-:-:S07]  /*2ca0*/  MOV R0, UR4 ;  /* 0x0000000400007c02 */ /* 0x000fce0008000f00 */
.L_x_53:
[----:B-1----:R1:W2:Y:S02]  /*2cb0*/  SYNCS.PHASECHK.TRANS64.TRYWAIT P0, [R0+URZ+0x90], R2 ;  /* 0x00009002000075a7 */ /* 0x0022a400080011ff */
[----:B--2---:R-:W-:Y:S05]  /*2cc0*/  @!P0 NANOSLEEP.SYNCS 0x989680 ;  /* 0x009896800000895d */ /* 0x004fea0003900000 */
[----:B------:R-:W2:Y:S02]  /*2cd0*/  @!P0 SYNCS.PHASECHK.TRANS64 P0, [R0+URZ+0x90], R2 ;  /* 0x00009002000085a7 */ /* 0x000ea400080010ff */
[----:B--2---:R-:W-:Y:S05]  /*2ce0*/  @P0 EXIT ;  /* 0x000000000000094d */ /* 0x004fea0003800000 */
[----:B------:R-:W-:Y:S05]  /*2cf0*/  BRA `(.L_x_53) ;  /* 0xfffffffc00ec7947 */ /* 0x000fea000383ffff */
.L_x_46:
[----:B------:R-:W-:Y:S05]  /*2d00*/  BRA.U UP4, `(.L_x_54) ;  /* 0x0000001104d87547 */ /* 0x000fea000b800000 */
[----:B------:R-:W-:Y:S01]  /*2d10*/  UMOV UR6, 0x40 ;  /* 0x0000004000067882 */ /* 0x000fe20000000000 */
[----:B------:R-:W-:Y:S01]  /*2d20*/  NOP ;  /* 0x0000000000007918 */ /* 0x000fe20000000000 */
[----:B------:R-:W-:Y:S01]  /*2d30*/  ULEA UR6, UR37, UR6, 0x18 ;  /* 0x0000000625067291 */ /* 0x000fe2000f8ec0ff */
[----:B------:R-:W-:Y:S02]  /*2d40*/  UMOV UR7, 0x400 ;  /* 0x0000040000077882 */ /* 0x000fe40000000000 */
[----:B------:R-:W-:-:S06]  /*2d50*/  ULEA UR37, UR37, UR7, 0x18 ;  /* 0x0000000725257291 */ /* 0x000fcc000f8ec0ff */
[----:B------:R-:W1:Y:S02]  /*2d60*/  LDS.U8 R2, [UR6+0x1c] ;  /* 0x00001c06ff027984 */ /* 0x000e640008000000 */
[----:B-1----:R-:W-:-:S13]  /*2d70*/  ISETP.NE.AND P0, PT, R2, RZ, PT ;  /* 0x000000ff0200720c */ /* 0x002fda0003f05270 */
[----:B------:R-:W-:Y:S05]  /*2d80*/  @P0 BRA `(.L_x_55) ;  /* 0x0000000400080947 */ /* 0x000fea0003800000 */
[----:B------:R-:W-:Y:S02]  /*2d90*/  UISETP.NE.U32.AND UP0, UPT, UR5, 0x1, UPT ;  /* 0x000000010500788c */ /* 0x000fe4000bf05070 */
[----:B------:R-:W-:-:S07]  /*2da0*/  UIADD3 UR8, UPT, UPT, UR6, 0x8, URZ ;  /* 0x0000000806087890 */ /* 0x000fce000fffe0ff */
[----:B------:R-:W-:Y:S05]  /*2db0*/  BRA.U !UP0, `(.L_x_56) ;  /* 0x00000001089c7547 */ /* 0x000fea000b800000 */
[----:B------:R-:W-:Y:S01]  /*2dc0*/  ELECT P0, URZ, PT ;  /* 0x0000000000ff782f */ /* 0x000fe20003800000 */
[----:B------:R-:W-:-:S12]  /*2dd0*/  BSSY B0, `(.L_x_56) ;  /* 0x0000025000007945 */ /* 0x000fd80003800000 */
[----:B------:R-:W-:Y:S05]  /*2de0*/  @!P0 BRA `(.L_x_57) ;  /* 0x00000000008c8947 */ /* 0x000fea0003800000 */
[----:B------:R-:W-:-:S05]  /*2df0*/  UMOV UR7, 0x10 ;  /* 0x0000001000077882 */ /* 0x000fca0000000000 */
[----:B------:R-:W-:Y:S04]  /*2e00*/  DEPBAR.LE SB1, 0x36 ;  /* 0x00009d800000791a */ /* 0x000fe80000000000 */
[----:B------:R-:W1:Y:S02]  /*2e10*/  UTCATOMSWS.2CTA.FIND_AND_SET.ALIGN UP1, UR7, UR7 ;  /* 0x00000007000775e3 */ /* 0x000e640008220800 */
[----:B-1----:R-:W-:Y:S01]  /*2e20*/  MOV R10, UR7 ;  /* 0x00000007000a7c02 */ /* 0x002fe20008000f00 */
[----:B------:R-:W-:Y:S06]  /*2e30*/  BRA.U UP1, `(.L_x_58) ;  /* 0x0000000101187547 */ /* 0x000fec000b800000 */
.L_x_59:
[----:B------:R-:W-:Y:S05]  /*2e40*/  NANOSLEEP 0x64 ;  /* 0x000000640000795d */ /* 0x000fea0003800000 */
[----:B------:R-:W-:-:S05]  /*2e50*/  UMOV UR7, 0x10 ;  /* 0x0000001000077882 */ /* 0x000fca0000000000 */
[----:B------:R-:W-:Y:S04]  /*2e60*/  DEPBAR.LE SB1, 0x36 ;  /* 0x00009d800000791a */ /* 0x000fe80000000000 */
[----:B------:R-:W1:Y:S02]  /*2e70*/  UTCATOMSWS.2CTA.FIND_AND_SET.ALIGN UP1, UR7, UR7 ;  /* 0x00000007000775e3 */ /* 0x000e640008220800 */
[----:B-1----:R-:W-:Y:S01]  /*2e80*/  MOV R10, UR7 ;  /* 0x00000007000a7c02 */ /* 0x002fe20008000f00 */
[----:B------:R-:W-:Y:S05]  /*2e90*/  BRA.U !UP1, `(.L_x_59) ;  /* 0xfffffffd09e87547 */ /* 0x000fea000b83ffff */
.L_x_58:
[----:B------:R-:W1:Y:S01]  /*2ea0*/  LDS R5, [UR6+0x10] ;  /* 0x00001006ff057984 */ /* 0x000e620008000800 */
[----:B------:R-:W-:Y:S01]  /*2eb0*/  IMAD.U32 R3, RZ, RZ, UR37 ;  /* 0x00000025ff037e24 */ /* 0x000fe2000f8e00ff */
[----:B------:R-:W-:-:S03]  /*2ec0*/  MOV R2, UR4 ;  /* 0x0000000400027c02 */ /* 0x000fc60008000f00 */
[----:B------:R-:W-:Y:S01]  /*2ed0*/  VIADD R3, R3, 0x130 ;  /* 0x0000013003037836 */ /* 0x000fe20000000000 */
[----:B-1----:R-:W-:-:S04]  /*2ee0*/  SHF.L.U32 R5, R5, 0x1f, RZ ;  /* 0x0000001f05057819 */ /* 0x002fc800000006ff */
[----:B------:R-:W1:Y:S02]  /*2ef0*/  SYNCS.PHASECHK.TRANS64.TRYWAIT P0, [UR6+0x8], R5 ;  /* 0x00000805ff0075a7 */ /* 0x000e640008001106 */
[----:B-1----:R-:W-:Y:S05]  /*2f00*/  @P0 BRA `(.L_x_60) ;  /* 0x0000000000080947 */ /* 0x002fea0003800000 */
[----:B------:R-:W1:Y:S02]  /*2f10*/  SYNCS.PHASECHK.TRANS64.TRYWAIT P0, [UR6+0x8], R5 ;  /* 0x00000805ff0075a7 */ /* 0x000e640008001106 */
[----:B-1----:R-:W-:Y:S05]  /*2f20*/  @!P0 BRA `(.L_x_61) ;  /* 0x0000006c00608947 */ /* 0x002fea0003800000 */
.L_x_60:
[----:B-1----:R-:W-:Y:S01]  /*2f30*/  HFMA2 R4, -RZ, RZ, 0, 5.9604644775390625e-08 ;  /* 0x00000001ff047431 */ /* 0x002fe200000001ff */
[----:B------:R-:W-:Y:S01]  /*2f40*/  UPRMT UR7, UR4, 0x654, UR8 ;  /* 0x0000065404077896 */ /* 0x000fe20008000008 */
[----:B------:R-:W-:Y:S01]  /*2f50*/  IMAD.MOV.U32 R7, RZ, RZ, 0xffff ;  /* 0x0000ffffff077424 */ /* 0x000fe200078e00ff */
[----:B------:R-:W-:Y:S01]  /*2f60*/  PRMT R2, R2, 0x654, R3 ;  /* 0x0000065402027816 */ /* 0x000fe20000000003 */
[----:B------:R-:W-:Y:S02]  /*2f70*/  IMAD.MOV.U32 R5, RZ, RZ, 0x4 ;  /* 0x00000004ff057424 */ /* 0x000fe400078e00ff */
[----:B------:R-:W-:Y:S01]  /*2f80*/  IMAD.SHL.U32 R9, R10, 0x20, RZ ;  /* 0x000000200a097824 */ /* 0x000fe200078e00ff */
[----:B------:R-:W-:Y:S02]  /*2f90*/  MOV R3, UR7 ;  /* 0x0000000700037c02 */ /* 0x000fe40008000f00 */
[-C--:B------:R-:W-:Y:S01]  /*2fa0*/  SHF.L.U32 R7, R7, R10.reuse, RZ ;  /* 0x0000000a07077219 */ /* 0x080fe200000006ff */
[----:B------:R1:W-:Y:S01]  /*2fb0*/  SYNCS.ARRIVE.TRANS64.RED RZ, [UR7], R5 ;  /* 0x00000005ffff79a7 */ /* 0x0003e20008000407 */
[----:B------:R-:W-:Y:S01]  /*2fc0*/  SHF.L.U32 R6, R4, R10, RZ ;  /* 0x0000000a04067219 */ /* 0x000fe200000006ff */
[----:B------:R1:W-:Y:S04]  /*2fd0*/  STS [UR37+0x130], R9 ;  /* 0x00013009ff007988 */ /* 0x0003e80008000825 */
[----:B------:R1:W-:Y:S04]  /*2fe0*/  STAS [R2.64], R10 ;  /* 0x0000000a02007dbd */ /* 0x0003e8000c0008ff */
[----:B------:R1:W-:Y:S04]  /*2ff0*/  ATOMS.OR RZ, [UR6+0x14], R7 ;  /* 0x00001407ffff798c */ /* 0x0003e8000b000006 */
[----:B------:R1:W-:Y:S04]  /*3000*/  ATOMS.OR RZ, [UR6+0x18], R6 ;  /* 0x00001806ffff798c */ /* 0x0003e8000b000006 */
[----:B------:R1:W-:Y:S02]  /*3010*/  ATOMS.XOR RZ, [UR6+0x10], R4 ;  /* 0x00001004ffff798c */ /* 0x0003e4000b800006 */
.L_x_57:
[----:B------:R-:W-:Y:S05]  /*3020*/  BSYNC B0 ;  /* 0x0000000000007941 */ /* 0x000fea0003800000 */
.L_x_56:
[----:B------:R-:W-:Y:S05]  /*3030*/  BRA.U UP0, `(.L_x_62) ;  /* 0x00000001006c7547 */ /* 0x000fea000b800000 */
[----:B------:R-:W-:-:S03]  /*3040*/  UMOV UR7, 0xffffffff ;  /* 0xffffffff00077882 */ /* 0x000fc60000000000 */
[----:B------:R-:W-:Y:S05]  /*3050*/  BRA.DIV UR7, `(.L_x_63) ;  /* 0x0000006e072c7947 */ /* 0x000fea000b800000 */
[----:B------:R-:W-:-:S13]  /*3060*/  ELECT P6, URZ, PT ;  /* 0x0000000000ff782f */ /* 0x000fda00038c0000 */
.L_x_157:
[----:B------:R-:W-:Y:S05]  /*3070*/  @!P6 BRA `(.L_x_62) ;  /* 0x00000000005ce947 */ /* 0x000fea0003800000 */
[----:B-1----:R-:W1:Y:S02]  /*3080*/  LDS R3, [UR6+0x10] ;  /* 0x00001006ff037984 */ /* 0x002e640008000800 */
[----:B-1----:R-:W-:-:S04]  /*3090*/  SHF.L.U32 R3, R3, 0x1f, RZ ;  /* 0x0000001f03037819 */ /* 0x002fc800000006ff */
[----:B------:R-:W1:Y:S02]  /*30a0*/  SYNCS.PHASECHK.TRANS64.TRYWAIT P0, [UR6+0x8], R3 ;  /* 0x00000803ff0075a7 */ /* 0x000e640008001106 */
[----:B-1----:R-:W-:Y:S05]  /*30b0*/  @P0 BRA `(.L_x_64) ;  /* 0x0000000000080947 */ /* 0x002fea0003800000 */
[----:B------:R-:W1:Y:S02]  /*30c0*/  SYNCS.PHASECHK.TRANS64.TRYWAIT P0, [UR6+0x8], R3 ;  /* 0x00000803ff0075a7 */ /* 0x000e640008001106 */
[----:B-1----:R-:W-:Y:S05]  /*30d0*/  @!P0 BRA `(.L_x_65) ;  /* 0x0000006c002c8947 */ /* 0x002fea0003800000 */
.L_x_64:
[----:B------:R-:W2:Y:S01]  /*30e0*/  LDS R5, [UR37+0x130] ;  /* 0x00013025ff057984 */ /* 0x000ea20008000800 */
[----:B-1----:R-:W-:Y:S02]  /*30f0*/  HFMA2 R2, -RZ, RZ, 0, 5.9604644775390625e-08 ;  /* 0x00000001ff027431 */ /* 0x002fe400000001ff */
[----:B------:R-:W-:Y:S01]  /*3100*/  IMAD.MOV.U32 R3, RZ, RZ, 0xffff ;  /* 0x0000ffffff037424 */ /* 0x000fe200078e00ff */
[----:B------:R-:W-:Y:S01]  /*3110*/  UPRMT UR7, UR4, 0x654, UR8 ;  /* 0x0000065404077896 */ /* 0x000fe20008000008 */
[----:B--2---:R-:W-:-:S03]  /*3120*/  IMAD.SHL.U32 R4, R5, 0x20, RZ ;  /* 0x0000002005047824 */ /* 0x004fc600078e00ff */
[-C--:B------:R-:W-:Y:S02]  /*3130*/  SHF.L.U32 R3, R3, R5.reuse, RZ ;  /* 0x0000000503037219 */ /* 0x080fe400000006ff */
[----:B------:R-:W-:Y:S01]  /*3140*/  SHF.L.U32 R5, R2, R5, RZ ;  /* 0x0000000502057219 */ /* 0x000fe200000006ff */
[----:B------:R2:W-:Y:S04]  /*3150*/  STS [UR37+0x130], R4 ;  /* 0x00013004ff007988 */ /* 0x0005e80008000825 */
[----:B------:R2:W-:Y:S04]  /*3160*/  ATOMS.OR RZ, [UR6+0x14], R3 ;  /* 0x00001403ffff798c */ /* 0x0005e8000b000006 */
[----:B------:R2:W-:Y:S01]  /*3170*/  ATOMS.OR RZ, [UR6+0x18], R5 ;  /* 0x00001805ffff798c */ /* 0x0005e2000b000006 */
[----:B------:R-:W-:Y:S03]  /*3180*/  SYNCS.ARRIVE.TRANS64.RED.A1T0 RZ, [UR7], RZ ;  /* 0x000000ffffff79a7 */ /* 0x000fe60008100407 */
[----:B------:R2:W-:Y:S01]  /*3190*/  ATOMS.XOR RZ, [UR6+0x10], R2 ;  /* 0x00001002ffff798c */ /* 0x0005e2000b800006 */
[----:B------:R-:W-:Y:S05]  /*31a0*/  BRA `(.L_x_62) ;  /* 0x0000000000107947 */ /* 0x000fea0003800000 */
.L_x_55:
[----:B------:R-:W-:-:S05]  /*31b0*/  MOV R2, 0xffffffff ;  /* 0xffffffff00027802 */ /* 0x000fca0000000f00 */
[----:B------:R1:W-:Y:S02]  /*31c0*/  STS [UR37+0x130], R2 ;  /* 0x00013002ff007988 */ /* 0x0003e40008000825 */
[----:B-1----:R-:W-:Y:S02]  /*31d0*/  MOV R2, 0x31f0 ;  /* 0x000031f000027802 */ /* 0x002fe40000000f00 */
[----:B-----5:R-:W-:Y:S05]  /*31e0*/  CALL.REL.NOINC `($__internal_1_$__cuda_sm10x_tcgen05_guardrail_trap_phase_invalid_during_alloc) ;  /* 0x0000007000fc7944 */ /* 0x020fea0003c00000 */
.L_x_62:
[----:B------:R-:W-:Y:S05]  /*31f0*/  WARPSYNC.ALL ;  /* 0x0000000000007948 */ /* 0x000fea0003800000 */
[----:B------:R-:W3:Y:S01]  /*3200*/  S2UR UR7, SR_CgaCtaId ;  /* 0x00000000000779c3 */ /* 0x000ee20000008800 */
[----:B------:R-:W-:Y:S01]  /*3210*/  UMOV UR6, 0x400 ;  /* 0x0000040000067882 */ /* 0x000fe20000000000 */
[----:B------:R-:W-:-:S06]  /*3220*/  NOP ;  /* 0x0000000000007918 */ /* 0x000fcc0000000000 */
[----:B------:R-:W-:Y:S06]  /*3230*/  BAR.ARV 0x6, 0xa0 ;  /* 0x0182800000007b1d */ /* 0x000fec0000002000 */
[----:B------:R-:W4:Y:S01]  /*3240*/  LDCU UR8, c[0x0][0x38c] ;  /* 0x00007180ff0877ac */ /* 0x000f220008000800 */
[----:B------:R-:W-:Y:S01]  /*3250*/  LOP3.LUT R0, R0, 0xffff, RZ, 0xc0, !PT ;  /* 0x0000ffff00007812 */ /* 0x000fe200078ec0ff */
[----:B-1----:R-:W-:Y:S01]  /*3260*/  IMAD.MOV.U32 R9, RZ, RZ, 0x1 ;  /* 0x00000001ff097424 */ /* 0x002fe200078e00ff */
[----:B------:R-:W-:Y:S01]  /*3270*/  LOP3.LUT R8, R8, 0xffff, RZ, 0xc0, !PT ;  /* 0x0000ffff08087812 */ /* 0x000fe200078ec0ff */
[----:B------:R-:W-:Y:S01]  /*3280*/  UMOV UR19, URZ ;  /* 0x000000ff00137c82 */ /* 0x000fe20008000000 */
[----:B------:R-:W-:Y:S01]  /*3290*/  R2UR UR11, R0 ;  /* 0x00000000000b72ca */ /* 0x000fe200000e0000 */
[----:B------:R-:W-:Y:S01]  /*32a0*/  UMOV UR18, URZ ;  /* 0x000000ff00127c82 */ /* 0x000fe20008000000 */
[----:B------:R-:W-:Y:S01]  /*32b0*/  R2UR UR12, R8 ;  /* 0x00000000080c72ca */ /* 0x000fe200000e0000 */
[----:B------:R-:W-:Y:S01]  /*32c0*/  IMAD.MOV.U32 R8, RZ, RZ, RZ ;  /* 0x000000ffff087224 */ /* 0x000fe200078e00ff */
[----:B------:R-:W-:Y:S01]  /*32d0*/  UMOV UR17, URZ ;  /* 0x000000ff00117c82 */ /* 0x000fe20008000000 */
[----:B---3--:R-:W-:-:S02]  /*32e0*/  ULEA UR7, UR7, UR6, 0x18 ;  /* 0x0000000607077291 */ /* 0x008fc4000f8ec0ff */
[----:B------:R-:W-:Y:S02]  /*32f0*/  UISETP.NE.AND UP2, UPT, UR5, URZ, UPT ;  /* 0x000000ff0500728c */ /* 0x000fe4000bf45270 */
[----:B------:R-:W-:Y:S02]  /*3300*/  UIADD3 UR13, UPT, UPT, UR7, 0x6300, URZ ;  /* 0x00006300070d7890 */ /* 0x000fe4000fffe0ff */
[----:B------:R-:W-:Y:S02]  /*3310*/  UIADD3 UR14, UPT, UPT, UR7, 0xc300, URZ ;  /* 0x0000c300070e7890 */ /* 0x000fe4000fffe0ff */
[----:B----4-:R-:W-:Y:S01]  /*3320*/  UIADD3 UR8, UPT, UPT, UR8, 0x7f, URZ ;  /* 0x0000007f08087890 */ /* 0x010fe2000fffe0ff */
[----:B--2---:R-:W1:Y:S01]  /*3330*/  LDS R2, [UR7+0x130] ;  /* 0x00013007ff027984 */ /* 0x004e620008000800 */
[----:B------:R-:W-:Y:S02]  /*3340*/  USHF.R.U32.HI UR13, URZ, 0x4, UR13 ;  /* 0x00000004ff0d7899 */ /* 0x000fe4000801160d */
[----:B------:R-:W-:-:S02]  /*3350*/  USHF.R.S32.HI UR6, URZ, 0x1f, UR8 ;  /* 0x0000001fff067899 */ /* 0x000fc40008011408 */
[----:B------:R-:W-:Y:S02]  /*3360*/  USHF.R.U32.HI UR14, URZ, 0x4, UR14 ;  /* 0x00000004ff0e7899 */ /* 0x000fe4000801160e */
[----:B------:R-:W-:Y:S02]  /*3370*/  ULEA.HI UR6, UR6, UR8, URZ, 0x7 ;  /* 0x0000000806067291 */ /* 0x000fe4000f8f38ff */
[----:B------:R-:W-:Y:S02]  /*3380*/  ULOP3.LUT UR13, UR13, 0x3fff, URZ, 0xc0, !UPT ;  /* 0x00003fff0d0d7892 */ /* 0x000fe4000f8ec0ff */
[----:B------:R-:W-:Y:S02]  /*3390*/  USHF.R.S32.HI UR6, URZ, 0x7, UR6 ;  /* 0x00000007ff067899 */ /* 0x000fe40008011406 */
[----:B------:R-:W-:Y:S02]  /*33a0*/  ULOP3.LUT UR14, UR14, 0x3fff, URZ, 0xc0, !UPT ;  /* 0x00003fff0e0e7892 */ /* 0x000fe4000f8ec0ff */
[----:B------:R-:W-:Y:S01]  /*33b0*/  UISETP.LT.AND UP0, UPT, UR6, 0x1, UPT ;  /* 0x000000010600788c */ /* 0x000fe2000bf01270 */
[----:B------:R-:W-:Y:S01]  /*33c0*/  UMOV UR28, 0x0 ;  /* 0x00000000001c7882 */ /* 0x000fe20000000000 */
[----:B------:R-:W-:Y:S01]  /*33d0*/  UMOV UR29, 0x8400490 ;  /* 0x08400490001d7882 */ /* 0x000fe20000000000 */
[----:B------:R-:W-:-:S02]  /*33e0*/  ULOP3.LUT UR13, UR13, 0x10000, URZ, 0xfc, !UPT ;  /* 0x000100000d0d7892 */ /* 0x000fc4000f8efcff */
[----:B------:R-:W-:Y:S02]  /*33f0*/  ULOP3.LUT UR14, UR14, 0x10000, URZ, 0xfc, !UPT ;  /* 0x000100000e0e7892 */ /* 0x000fe4000f8efcff */
[----:B------:R-:W-:Y:S01]  /*3400*/  USEL UR20, UR6, 0x1, !UP0 ;  /* 0x0000000106147887 */ /* 0x000fe2000c000000 */
[----:B------:R-:W-:Y:S01]  /*3410*/  UMOV UR26, 0x0 ;  /* 0x00000000001a7882 */ /* 0x000fe20000000000 */
[----:B------:R-:W-:Y:S01]  /*3420*/  UMOV UR27, 0x8400490 ;  /* 0x08400490001b7882 */ /* 0x000fe20000000000 */
[----:B------:R-:W-:Y:S01]  /*3430*/  UMOV UR24, 0x0 ;  /* 0x0000000000187882 */ /* 0x000fe20000000000 */
[----:B------:R-:W-:Y:S01]  /*3440*/  UMOV UR25, 0x8400490 ;  /* 0x0840049000197882 */ /* 0x000fe20000000000 */
[----:B------:R-:W-:Y:S01]  /*3450*/  UMOV UR22, 0x0 ;  /* 0x0000000000167882 */ /* 0x000fe20000000000 */
[----:B------:R-:W-:Y:S01]  /*3460*/  UMOV UR23, 0x8400490 ;  /* 0x0840049000177882 */ /* 0x000fe20000000000 */
[----:B-1----:R-:W-:Y:S02]  /*3470*/  R2UR UR21, R2 ;  /* 0x00000000021572ca */ /* 0x002fe400000e0000 */
[----:B------:R-:W-:-:S13]  /*3480*/  CS2R R2, SRZ ;  /* 0x0000000000027805 */ /* 0x000fda000001ff00 */
.L_x_73:
[C---:B------:R-:W-:Y:S02]  /*3490*/  LEA R0, R8.reuse, UR7, 0x3 ;  /* 0x0000000708007c11 */ /* 0x040fe4000f8e18ff */
[----:B------:R-:W-:Y:S02]  /*34a0*/  SHF.L.U32 R4, R3, 0x1f, RZ ;  /* 0x0000001f03047819 */ /* 0x000fe400000006ff */
[----:B------:R-:W-:Y:S02]  /*34b0*/  LEA R5, R8, UR7, 0x4 ;  /* 0x0000000708057c11 */ /* 0x000fe4000f8e20ff */
[----:B------:R-:W1:Y:S02]  /*34c0*/  SYNCS.PHASECHK.TRANS64.TRYWAIT P0, [R0+URZ+0x80], R4 ;  /* 0x00008004000075a7 */ /* 0x000e6400080011ff */
[----:B-1-34-:R-:W-:Y:S05]  /*34d0*/  @!P0 BRA `(.L_x_66) ;  /* 0x0000006800448947 */ /* 0x01afea0003800000 */
.L_x_158:
[----:B-1----:R-:W1:Y:S01]  /*34e0*/  LDS.128 R4, [R5+0x110] ;  /* 0x0001100005047984 */ /* 0x002e620000000c00 */
[----:B------:R-:W-:Y:S02]  /*34f0*/  VIADD R0, R0, 0x90 ;  /* 0x0000009000007836 */ /* 0x000fe40000000000 */
[----:B------:R-:W-:Y:S01]  /*3500*/  VIADD R8, R8, 0x1 ;  /* 0x0000000108087836 */ /* 0x000fe20000000000 */
[----:B------:R-:W-:Y:S01]  /*3510*/  @!PT LDS RZ, [RZ] ;  /* 0x00000000fffff984 */ /* 0x000fe20000000800 */
[----:B------:R-:W-:Y:S01]  /*3520*/  @!PT LDS RZ, [RZ] ;  /* 0x00000000fffff984 */ /* 0x000fe20000000800 */
[----:B------:R-:W-:Y:S01]  /*3530*/  @!PT LDS RZ, [RZ] ;  /* 0x00000000fffff984 */ /* 0x000fe20000000800 */
[----:B------:R-:W-:Y:S01]  /*3540*/  @!PT LDS RZ, [RZ] ;  /* 0x00000000fffff984 */ /* 0x000fe20000000800 */
[----:B------:R2:W-:Y:S06]  /*3550*/  MEMBAR.ALL.CTA ;  /* 0x0000000000007992 */ /* 0x0005ec0000008000 */
[----:B--2---:R-:W2:Y:S01]  /*3560*/  FENCE.VIEW.ASYNC.S ;  /* 0x00000000000073c6 */ /* 0x004ea20000000000 */
[----:B------:R-:W-:-:S04]  /*3570*/  PRMT R0, RZ, 0x654, R0 ;  /* 0x00000654ff007816 */ /* 0x000fc80000000000 */
[----:B--2---:R2:W-:Y:S01]  /*3580*/  SYNCS.ARRIVE.TRANS64.RED.A1T0 RZ, [R0+URZ], RZ ;  /* 0x000000ff00ff79a7 */ /* 0x0045e200081004ff */
[----:B-1----:R-:W-:Y:S01]  /*3590*/  LOP3.LUT P1, RZ, R6, 0x1, RZ, 0xc0, !PT ;  /* 0x0000000106ff7812 */ /* 0x002fe2000782c0ff */
[----:B--2---:R-:W-:-:S12]  /*35a0*/  BRA.U UP2, `(.L_x_67) ;  /* 0x0000000502087547 */ /* 0x004fd8000b800000 */
[----:B------:R-:W1:Y:S01]  /*35b0*/  LDCU UR8, c[0x0][0x38c] ;  /* 0x00007180ff0877ac */ /* 0x000e620008000800 */
[----:B------:R-:W-:Y:S02]  /*35c0*/  PLOP3.LUT P2, PT, PT, PT, PT, 0x80, 0x8 ;  /* 0x000000000008781c */ /* 0x000fe40003f4f070 */
[----:B------:R-:W-:Y:S01]  /*35d0*/  SHF.L.U32 R4, R9, 0x1f, RZ ;  /* 0x0000001f09047819 */ /* 0x000fe200000006ff */
[----:B------:R-:W-:Y:S02]  /*35e0*/  ULEA UR9, UR19, UR7, 0x3 ;  /* 0x0000000713097291 */ /* 0x000fe4000f8e18ff */
[----:B------:R-:W-:Y:S02]  /*35f0*/  ULEA UR10, UR19, UR21, 0x7 ;  /* 0x00000015130a7291 */ /* 0x000fe4000f8e38ff */
[----:B-1----:R-:W-:-:S06]  /*3600*/  UISETP.GE.AND UP0, UPT, UR8, 0x1, UPT ;  /* 0x000000010800788c */ /* 0x002fcc000bf06270 */
[----:B------:R-:W-:-:S05]  /*3610*/  PLOP3.LUT P0, PT, PT, PT, UP0, 0x80, 0x8 ;  /* 0x000000000008781c */ /* 0x000fca0003f0f008 */
[----:B------:R-:W-:-:S08]  /*3620*/  @UP0 ULEA UR8, UR18, UR7, 0x3 ;  /* 0x0000000712080291 */ /* 0x000fd0000f8e18ff */
[----:B------:R-:W-:-:S04]  /*3630*/  @P0 SHF.L.U32 R0, R2, 0x1f, RZ ;  /* 0x0000001f02000819 */ /* 0x000fc800000006ff */
[----:B------:R1:W2:Y:S01]  /*3640*/  @P0 SYNCS.PHASECHK.TRANS64.TRYWAIT P2, [UR8], R0 ;  /* 0x00000000ff0005a7 */ /* 0x0002a20008041108 */
[----:B------:R-:W3:Y:S02]  /*3650*/  SYNCS.PHASECHK.TRANS64.TRYWAIT P0, [UR9+0xc0], R4 ;  /* 0x0000c004ff0075a7 */ /* 0x000ee40008001109 */
[----:B-123--:R-:W-:Y:S05]  /*3660*/  @!P0 BRA `(.L_x_68) ;  /* 0x0000006400f48947 */ /* 0x00efea0003800000 */
.L_x_160:
[----:B------:R-:W-:Y:S01]  /*3670*/  UMOV UR16, UR17 ;  /* 0x0000001100107c82 */ /* 0x000fe20008000000 */
[----:B------:R-:W-:Y:S05]  /*3680*/  BRA.U !UP0, `(.L_x_69) ;  /* 0x0000000108c07547 */ /* 0x000fea000b800000 */
[----:B------:R-:W-:Y:S02]  /*3690*/  UIADD3 UR16, UPT, UPT, UR20, UR17, URZ ;  /* 0x0000001114107290 */ /* 0x000fe4000fffe0ff */
[----:B------:R-:W-:Y:S01]  /*36a0*/  UPLOP3.LUT UP3, UPT, UPT, UPT, UPT, 0x40, 0x4 ;  /* 0x000000000004789c */ /* 0x000fe20003f6e870 */
[----:B------:R-:W-:Y:S01]  /*36b0*/  UMOV UR15, UR6 ;  /* 0x00000006000f7c82 */ /* 0x000fe20008000000 */
[----:B------:R-:W-:-:S09]  /*36c0*/  UMOV UR46, UR18 ;  /* 0x00000012002e7c82 */ /* 0x000fd20008000000 */
.L_x_72:
[----:B--2---:R-:W-:Y:S01]  /*36d0*/  ULEA UR8, UR46, UR7, 0x3 ;  /* 0x000000072e087291 */ /* 0x004fe2000f8e18ff */
[----:B---3--:R-:W-:Y:S11]  /*36e0*/  @P2 BRA `(.L_x_70) ;  /* 0x00000000000c2947 */ /* 0x008ff60003800000 */
[----:B-1----:R-:W-:Y:S04]  /*36f0*/  SHF.L.U32 R4, R2, 0x1f, RZ ;  /* 0x0000001f02047819 */ /* 0x002fe800000006ff */
[----:B------:R-:W1:Y:S02]  /*3700*/  SYNCS.PHASECHK.TRANS64.TRYWAIT P0, [UR8], R4 ;  /* 0x00000004ff0075a7 */ /* 0x000e640008001108 */
[----:B-1----:R-:W-:Y:S05]  /*3710*/  @!P0 BRA `(.L_x_71) ;  /* 0x0000006400e08947 */ /* 0x002fea0003800000 */
.L_x_70:
[----:B------:R-:W-:Y:S01]  /*3720*/  UISETP.NE.AND UP0, UPT, UR15, 0x1, UPT ;  /* 0x000000010f00788c */ /* 0x000fe2000bf05270 */
[----:B------:R-:W-:Y:S01]  /*3730*/  PLOP3.LUT P2, PT, PT, PT, PT, 0x80, 0x8 ;  /* 0x000000000008781c */ /* 0x000fe20003f4f070 */
[----:B------:R-:W-:Y:S02]  /*3740*/  UIADD3 UR18, UPT, UPT, UR46, 0x1, URZ ;  /* 0x000000012e127890 */ /* 0x000fe4000fffe0ff */
[----:B------:R-:W-:Y:S02]  /*3750*/  ULEA UR32, UR46, UR14, 0xa ;  /* 0x0000000e2e207291 */ /* 0x000fe4000f8e50ff */
[----:B------:R-:W-:Y:S01]  /*3760*/  UISETP.NE.AND UP1, UPT, UR18, 0x3, UPT ;  /* 0x000000031200788c */ /* 0x000fe2000bf25270 */
[----:B------:R-:W-:Y:S01]  /*3770*/  PLOP3.LUT P0, PT, PT, PT, UP0, 0x80, 0x8 ;  /* 0x000000000008781c */ /* 0x000fe20003f0f008 */
[----:B------:R-:W-:Y:S02]  /*3780*/  UIADD3 UR44, UPT, UPT, UR32, 0x2, URZ ;  /* 0x00000002202c7890 */ /* 0x000fe4000fffe0ff */
[----:B------:R-:W-:Y:S02]  /*3790*/  USEL UR31, URZ, 0x1, UP1 ;  /* 0x00000001ff1f7887 */ /* 0x000fe40008800000 */
[----:B------:R-:W-:Y:S02]  /*37a0*/  USEL UR18, UR18, URZ, UP1 ;  /* 0x000000ff12127287 */ /* 0x000fe40008800000 */
[----:B------:R-:W-:Y:S02]  /*37b0*/  UIADD3 UR40, UPT, UPT, UR32, 0x4, URZ ;  /* 0x0000000420287890 */ /* 0x000fe4000fffe0ff */
[----:B------:R-:W-:Y:S01]  /*37c0*/  @UP0 ULEA UR30, UR18, UR7, 0x3 ;  /* 0x00000007121e0291 */ /* 0x000fe2000f8e18ff */
[----:B------:R-:W-:Y:S01]  /*37d0*/  LOP3.LUT R2, R2, UR31, RZ, 0x3c, !PT ;  /* 0x0000001f02027c12 */ /* 0x000fe2000f8e3cff */
[----:B------:R-:W-:Y:S02]  /*37e0*/  UIADD3 UR36, UPT, UPT, UR32, 0x6, URZ ;  /* 0x0000000620247890 */ /* 0x000fe4000fffe0ff */
[----:B------:R-:W-:Y:S01]  /*37f0*/  UIADD3 UR8, UPT, UPT, UR8, 0x18, URZ ;  /* 0x0000001808087890 */ /* 0x000fe2000fffe0ff */
[----:B-1----:R-:W-:Y:S01]  /*3800*/  @P0 SHF.L.U32 R0, R2, 0x1f, RZ ;  /* 0x0000001f02000819 */ /* 0x002fe200000006ff */
[----:B------:R-:W-:Y:S02]  /*3810*/  UIADD3 UR17, UPT, UPT, UR17, 0x1, URZ ;  /* 0x0000000111117890 */ /* 0x000fe4000fffe0ff */
[----:B------:R-:W-:Y:S01]  /*3820*/  UIADD3 UR15, UPT, UPT, UR15, -0x1, URZ ;  /* 0xffffffff0f0f7890 */ /* 0x000fe2000fffe0ff */
[----:B------:R2:W3:Y:S01]  /*3830*/  @P0 SYNCS.PHASECHK.TRANS64.TRYWAIT P2, [UR30], R0 ;  /* 0x00000000ff0005a7 */ /* 0x0004e2000804111e */
[----:B------:R-:W-:Y:S02]  /*3840*/  ULEA UR30, UR46, UR13, 0x9 ;  /* 0x0000000d2e1e7291 */ /* 0x000fe4000f8e48ff */
[----:B------:R-:W-:Y:S02]  /*3850*/  UISETP.NE.AND UP0, UPT, UR17, UR16, UPT ;  /* 0x000000101100728c */ /* 0x000fe4000bf05270 */
[----:B------:R-:W-:Y:S02]  /*3860*/  UIADD3 UR42, UPT, UPT, UR30, 0x2, URZ ;  /* 0x000000021e2a7890 */ /* 0x000fe4000fffe0ff */
[----:B------:R-:W-:Y:S02]  /*3870*/  UIADD3 UR38, UPT, UPT, UR30, 0x4, URZ ;  /* 0x000000041e267890 */ /* 0x000fe4000fffe0ff */
[----:B------:R-:W-:Y:S01]  /*3880*/  UIADD3 UR34, UPT, UPT, UR30, 0x6, URZ ;  /* 0x000000061e227890 */ /* 0x000fe2000fffe0ff */
[----:B------:R-:W-:Y:S01]  /*3890*/  UMOV UR33, 0x40004040 ;  /* 0x4000404000217882 */ /* 0x000fe20000000000 */
[----:B------:R-:W-:Y:S01]  /*38a0*/  UMOV UR31, 0x40004040 ;  /* 0x40004040001f7882 */ /* 0x000fe20000000000 */
[----:B------:R-:W-:Y:S01]  /*38b0*/  UMOV UR45, 0x40004040 ;  /* 0x40004040002d7882 */ /* 0x000fe20000000000 */
[----:B------:R2:W-:Y:S01]  /*38c0*/  UTCQMMA.2CTA gdesc[UR30], gdesc[UR32], tmem[UR10], tmem[UR28], idesc[UR29], UP3 ;  /* 0x00ff1c201e0075ea */ /* 0x0005e20009a0030a */
[----:B------:R-:W-:Y:S01]  /*38d0*/  UPLOP3.LUT UP3, UPT, UPT, UPT, UPT, 0x80, 0x8 ;  /* 0x000000000008789c */ /* 0x000fe20003f6f070 */
[----:B------:R-:W-:Y:S01]  /*38e0*/  UMOV UR43, 0x40004040 ;  /* 0x40004040002b7882 */ /* 0x000fe20000000000 */
[----:B------:R-:W-:Y:S01]  /*38f0*/  UMOV UR41, 0x40004040 ;  /* 0x4000404000297882 */ /* 0x000fe20000000000 */
[----:B------:R2:W-:Y:S01]  /*3900*/  UTCQMMA.2CTA gdesc[UR42], gdesc[UR44], tmem[UR10], tmem[UR26], idesc[UR27], UPT ;  /* 0x00ff1a2c2a0075ea */ /* 0x0005e2000ba0030a */
[----:B------:R-:W-:Y:S01]  /*3910*/  UMOV UR39, 0x40004040 ;  /* 0x4000404000277882 */ /* 0x000fe20000000000 */
[----:B------:R-:W-:Y:S01]  /*3920*/  UMOV UR37, 0x40004040 ;  /* 0x4000404000257882 */ /* 0x000fe20000000000 */
[----:B------:R-:W-:Y:S01]  /*3930*/  UMOV UR35, 0x40004040 ;  /* 0x4000404000237882 */ /* 0x000fe20000000000 */
[----:B------:R2:W-:Y:S01]  /*3940*/  UTCQMMA.2CTA gdesc[UR38], gdesc[UR40], tmem[UR10], tmem[UR24], idesc[UR25], UPT ;  /* 0x00ff1828260075ea */ /* 0x0005e2000ba0030a */
[----:B------:R2:W-:Y:S01]  /*3950*/  UTCQMMA.2CTA gdesc[UR34], gdesc[UR36], tmem[UR10], tmem[UR22], idesc[UR23], UPT ;  /* 0x00ff1624220075ea */ /* 0x0005e2000ba0030a */
[----:B------:R2:W-:Y:S01]  /*3960*/  UTCBAR.2CTA.MULTICAST [UR8], URZ, UR12 ;  /* 0x000000ff080073e9 */ /* 0x0005e2000820080c */
[----:B------:R-:W-:Y:S01]  /*3970*/  UMOV UR46, UR18 ;  /* 0x00000012002e7c82 */ /* 0x000fe20008000000 */
[----:B------:R-:W-:Y:S05]  /*3980*/  BRA.U UP0, `(.L_x_72) ;  /* 0xfffffffd00507547 */ /* 0x000fea000b83ffff */
.L_x_69:
[----:B------:R-:W-:Y:S01]  /*3990*/  UIADD3 UR9, UPT, UPT, UR9, 0xa0, URZ ;  /* 0x000000a009097890 */ /* 0x000fe2000fffe0ff */
[----:B------:R-:W-:-:S08]  /*39a0*/  UMOV UR17, UR16 ;  /* 0x0000001000117c82 */ /* 0x000fd00008000000 */
[----:B------:R4:W-:Y:S01]  /*39b0*/  UTCBAR.2CTA.MULTICAST [UR9], URZ, UR11 ;  /* 0x000000ff090073e9 */ /* 0x0009e2000820080b */
[----:B------:R-:W-:Y:S02]  /*39c0*/  NOP ;  /* 0x0000000000007918 */ /* 0x000fe40000000000 */
.L_x_67:
[----:B------:R-:W-:Y:S01]  /*39d0*/  UIADD3 UR19, UPT, UPT, UR19, 0x1, URZ ;  /* 0x0000000113137890 */ /* 0x000fe2000fffe0ff */
[----:B------:R-:W-:-:S03]  /*39e0*/  ISETP.NE.AND P0, PT, R8, 0x2, PT ;  /* 0x000000020800780c */ /* 0x000fc60003f05270 */
[----:B------:R-:W-:Y:S01]  /*39f0*/  UISETP.NE.AND UP0, UPT, UR19, 0x4, UPT ;  /* 0x000000041300788c */ /* 0x000fe2000bf05270 */
[----:B-12---:R-:W-:Y:S02]  /*3a00*/  SEL R0, RZ, 0x1, P0 ;  /* 0x00000001ff007807 */ /* 0x006fe40000000000 */
[----:B------:R-:W-:Y:S01]  /*3a10*/  SEL R8, R8, RZ, P0 ;  /* 0x000000ff08087207 */ /* 0x000fe20000000000 */
[----:B------:R-:W-:Y:S01]  /*3a20*/  USEL UR8, URZ, 0x1, UP0 ;  /* 0x00000001ff087887 */ /* 0x000fe20008000000 */
[----:B------:R-:W-:Y:S01]  /*3a30*/  LOP3.LUT R3, R3, R0, RZ, 0x3c, !PT ;  /* 0x0000000003037212 */ /* 0x000fe200078e3cff */
[----:B------:R-:W-:-:S04]  /*3a40*/  USEL UR19, UR19, URZ, UP0 ;  /* 0x000000ff13137287 */ /* 0x000fc80008000000 */
[----:B------:R-:W-:Y:S01]  /*3a50*/  LOP3.LUT R9, R9, UR8, RZ, 0x3c, !PT ;  /* 0x0000000809097c12 */ /* 0x000fe2000f8e3cff */
[----:B------:R-:W-:Y:S07]  /*3a60*/  @P1 BRA `(.L_x_73) ;  /* 0xfffffff800881947 */ /* 0x000fee000383ffff */
[----:B------:R-:W1:Y:S01]  /*3a70*/  S2UR UR6, SR_CgaCtaId ;  /* 0x00000000000679c3 */ /* 0x000e620000008800 */
[----:B------:R-:W-:Y:S01]  /*3a80*/  ELECT P0, URZ, PT ;  /* 0x0000000000ff782f */ /* 0x000fe20003800000 */
[----:B------:R-:W-:Y:S01]  /*3a90*/  HFMA2 R0, -RZ, RZ, 0, 5.9604644775390625e-08 ;  /* 0x00000001ff007431 */ /* 0x000fe200000001ff */
[----:B------:R-:W-:-:S05]  /*3aa0*/  UMOV UR8, 0x40 ;  /* 0x0000004000087882 */ /* 0x000fca0000000000 */
[----:B------:R-:W-:Y:S01]  /*3ab0*/  UVIRTCOUNT.DEALLOC.SMPOOL 0x80 ;  /* 0x000000800000784c */ /* 0x000fe20000000000 */
[----:B------:R-:W-:Y:S02]  /*3ac0*/  UISETP.NE.AND UP0, UPT, UR5, URZ, UPT ;  /* 0x000000ff0500728c */ /* 0x000fe4000bf05270 */
[----:B-1----:R-:W-:-:S09]  /*3ad0*/  ULEA UR6, UR6, UR8, 0x18 ;  /* 0x0000000806067291 */ /* 0x002fd2000f8ec0ff */
[----:B------:R1:W-:Y:S01]  /*3ae0*/  @P0 STS.U8 [UR6+0x1c], R0 ;  /* 0x00001c00ff000988 */ /* 0x0003e20008000006 */
[----:B------:R-:W-:Y:S05]  /*3af0*/  BRA.U UP0, `(.L_x_74) ;  /* 0x0000000100a07547 */ /* 0x000fea000b800000 */
[----:B------:R-:W-:Y:S01]  /*3b00*/  UIADD3 UR5, UPT, UPT, UR7, 0xc0, URZ ;  /* 0x000000c007057890 */ /* 0x000fe2000fffe0ff */
[----:B------:R-:W-:-:S03]  /*3b10*/  SHF.L.U32 R2, R9, 0x1f, RZ ;  /* 0x0000001f09027819 */ /* 0x000fc600000006ff */
[----:B------:R-:W-:-:S09]  /*3b20*/  ULEA UR8, UR19, UR5, 0x3 ;  /* 0x0000000513087291 */ /* 0x000fd2000f8e18ff */
[----:B------:R-:W2:Y:S02]  /*3b30*/  SYNCS.PHASECHK.TRANS64.TRYWAIT P0, [UR8], R2 ;  /* 0x00000002ff0075a7 */ /* 0x000ea40008001108 */
[----:B--2---:R-:W-:Y:S05]  /*3b40*/  @!P0 BRA `(.L_x_75) ;  /* 0x0000006000ec8947 */ /* 0x004fea0003800000 */
.L_x_163:
[----:B----4-:R-:W-:-:S04]  /*3b50*/  UIADD3 UR9, UPT, UPT, UR19, 0x1, URZ ;  /* 0x0000000113097890 */ /* 0x010fc8000fffe0ff */
[----:B------:R-:W-:-:S04]  /*3b60*/  UISETP.NE.AND UP1, UPT, UR9, 0x4, UPT ;  /* 0x000000040900788c */ /* 0x000fc8000bf25270 */
[----:B------:R-:W-:Y:S02]  /*3b70*/  USEL UR10, URZ, 0x1, UP1 ;  /* 0x00000001ff0a7887 */ /* 0x000fe40008800000 */
[----:B------:R-:W-:-:S04]  /*3b80*/  USEL UR9, UR9, URZ, UP1 ;  /* 0x000000ff09097287 */ /* 0x000fc80008800000 */
[----:B------:R-:W-:Y:S01]  /*3b90*/  ULEA UR8, UR9, UR5, 0x3 ;  /* 0x0000000509087291 */ /* 0x000fe2000f8e18ff */
[----:B-1----:R-:W-:-:S04]  /*3ba0*/  LOP3.LUT R2, R9, UR10, RZ, 0x3c, !PT ;  /* 0x0000000a09027c12 */ /* 0x002fc8000f8e3cff */
[----:B------:R-:W-:-:S04]  /*3bb0*/  SHF.L.U32 R3, R2, 0x1f, RZ ;  /* 0x0000001f02037819 */ /* 0x000fc800000006ff */
[----:B------:R-:W1:Y:S02]  /*3bc0*/  SYNCS.PHASECHK.TRANS64.TRYWAIT P0, [UR8], R3 ;  /* 0x00000003ff0075a7 */ /* 0x000e640008001108 */
[----:B-1----:R-:W-:Y:S05]  /*3bd0*/  @!P0 BRA `(.L_x_76) ;  /* 0x0000006000e08947 */ /* 0x002fea0003800000 */
.L_x_165:
        /* <DEDUP_REMOVED lines=9> */
.L_x_167:
[----:B------:R-:W-:-:S04]  /*3c70*/  UIADD3 UR9, UPT, UPT, UR9, 0x1, URZ ;  /* 0x0000000109097890 */ /* 0x000fc8000fffe0ff */
[----:B------:R-:W-:-:S04]  /*3c80*/  UISETP.NE.AND UP1, UPT, UR9, 0x4, UPT ;  /* 0x000000040900788c */ /* 0x000fc8000bf25270 */
[----:B------:R-:W-:Y:S02]  /*3c90*/  USEL UR8, URZ, 0x1, UP1 ;  /* 0x00000001ff087887 */ /* 0x000fe40008800000 */
[----:B------:R-:W-:-:S04]  /*3ca0*/  USEL UR9, UR9, URZ, UP1 ;  /* 0x000000ff09097287 */ /* 0x000fc80008800000 */
[----:B------:R-:W-:Y:S01]  /*3cb0*/  ULEA UR9, UR9, UR5, 0x3 ;  /* 0x0000000509097291 */ /* 0x000fe2000f8e18ff */
[----:B------:R-:W-:-:S04]  /*3cc0*/  LOP3.LUT R2, R2, UR8, RZ, 0x3c, !PT ;  /* 0x0000000802027c12 */ /* 0x000fc8000f8e3cff */
[----:B------:R-:W-:Y:S01]  /*3cd0*/  SHF.L.U32 R2, R2, 0x1f, RZ ;  /* 0x0000001f02027819 */ /* 0x000fe200000006ff */
[----:B-1----:R-:W-:-:S04]  /*3ce0*/  IMAD.U32 R0, RZ, RZ, UR9 ;  /* 0x00000009ff007e24 */ /* 0x002fc8000f8e00ff */
[----:B------:R1:W2:Y:S03]  /*3cf0*/  SYNCS.PHASECHK.TRANS64.TRYWAIT P0, [R0+URZ], R2 ;  /* 0x00000002000075a7 */ /* 0x0002a600080011ff */
[----:B--2---:R-:W-:Y:S05]  /*3d00*/  @!P0 NANOSLEEP.SYNCS 0x989680 ;  /* 0x009896800000895d */ /* 0x004fea0003900000 */
[----:B------:R-:W2:Y:S02]  /*3d10*/  @!P0 SYNCS.PHASECHK.TRANS64 P0, [R0+URZ], R2 ;  /* 0x00000002000085a7 */ /* 0x000ea400080010ff */
[----:B--2---:R-:W-:Y:S05]  /*3d20*/  @P0 BRA `(.L_x_78) ;  /* 0x0000000000200947 */ /* 0x004fea0003800000 */
.L_x_79:
[----:B--2---:R2:W4:Y:S02]  /*3d30*/  SYNCS.PHASECHK.TRANS64.TRYWAIT P0, [R0+URZ], R2 ;  /* 0x00000002000075a7 */ /* 0x00452400080011ff */
[----:B----4-:R-:W-:Y:S05]  /*3d40*/  @!P0 NANOSLEEP.SYNCS 0x989680 ;  /* 0x009896800000895d */ /* 0x010fea0003900000 */
[----:B------:R-:W4:Y:S02]  /*3d50*/  @!P0 SYNCS.PHASECHK.TRANS64 P0, [R0+URZ], R2 ;  /* 0x00000002000085a7 */ /* 0x000f2400080010ff */
[----:B----4-:R-:W-:Y:S05]  /*3d60*/  @!P0 BRA `(.L_x_79) ;  /* 0xfffffffc00f08947 */ /* 0x010fea000383ffff */
[----:B------:R-:W-:Y:S05]  /*3d70*/  BRA `(.L_x_78) ;  /* 0x00000000000c7947 */ /* 0x000fea0003800000 */
.L_x_74:
[----:B------:R-:W-:-:S04]  /*3d80*/  UIADD3 UR5, UPT, UPT, UR7, 0x100, URZ ;  /* 0x0000010007057890 */ /* 0x000fc8000fffe0ff */
[----:B------:R-:W-:-:S09]  /*3d90*/  UPRMT UR5, UR4, 0x654, UR5 ;  /* 0x0000065404057896 */ /* 0x000fd20008000005 */
[----:B------:R-:W-:Y:S03]  /*3da0*/  SYNCS.ARRIVE.TRANS64.RED.A1T0 RZ, [UR5], RZ ;  /* 0x000000ffffff79a7 */ /* 0x000fe60008100405 */
.L_x_78:
[----:B-12---:R-:W-:Y:S01]  /*3db0*/  SHF.L.U32 R2, RZ, 0x1f, RZ ;  /* 0x0000001fff027819 */ /* 0x006fe200000006ff */
[----:B------:R-:W-:Y:S01]  /*3dc0*/  UIADD3 UR5, UPT, UPT, UR7, 0x100, URZ ;  /* 0x0000010007057890 */ /* 0x000fe2000fffe0ff */
[----:B------:R-:W-:Y:S02]  /*3dd0*/  PLOP3.LUT P0, PT, PT, PT, UP0, 0x80, 0x8 ;  /* 0x000000000008781c */ /* 0x000fe40003f0f008 */
[----:B------:R-:W1:Y:S02]  /*3de0*/  SYNCS.PHASECHK.TRANS64.TRYWAIT P1, [UR7+0x100], R2 ;  /* 0x00010002ff0075a7 */ /* 0x000e640008021107 */
[----:B-1----:R-:W-:Y:S09]  /*3df0*/  @!P1 BRA `(.L_x_80) ;  /* 0x0000006000889947 */ /* 0x002ff20003800000 */
.L_x_169:
[----:B------:R-:W-:Y:S01]  /*3e00*/  @!UP0 UPRMT UR5, UR4, 0x654, UR5 ;  /* 0x0000065404058896 */ /* 0x000fe20008000005 */
[----:B------:R-:W-:Y:S02]  /*3e10*/  UMOV UR8, 0xffff ;  /* 0x0000ffff00087882 */ /* 0x000fe40000000000 */
[----:B------:R-:W-:-:S06]  /*3e20*/  UMOV UR4, 0x1 ;  /* 0x0000000100047882 */ /* 0x000fcc0000000000 */
[----:B------:R-:W-:Y:S01]  /*3e30*/  @!P0 SYNCS.ARRIVE.TRANS64.RED.A1T0 RZ, [UR5], RZ ;  /* 0x000000ffffff89a7 */ /* 0x000fe20008100405 */
[----:B------:R-:W-:Y:S01]  /*3e40*/  NOP ;  /* 0x0000000000007918 */ /* 0x000fe20000000000 */
[----:B-1----:R-:W1:Y:S01]  /*3e50*/  LDS R0, [UR6+0x14] ;  /* 0x00001406ff007984 */ /* 0x002e620008000800 */
[----:B------:R-:W-:-:S04]  /*3e60*/  ULOP3.LUT UR5, UR21, 0xffff, URZ, 0xc0, !UPT ;  /* 0x0000ffff15057892 */ /* 0x000fc8000f8ec0ff */
[----:B------:R-:W-:-:S04]  /*3e70*/  USHF.R.U32.HI UR5, URZ, 0x5, UR5 ;  /* 0x00000005ff057899 */ /* 0x000fc80008011605 */
[----:B------:R-:W-:Y:S02]  /*3e80*/  USHF.L.U32 UR8, UR8, UR5, URZ ;  /* 0x0000000508087299 */ /* 0x000fe400080006ff */
[----:B------:R-:W-:-:S04]  /*3e90*/  USHF.L.U32 UR4, UR4, UR5, URZ ;  /* 0x0000000504047299 */ /* 0x000fc800080006ff */
[----:B-1----:R-:W-:-:S04]  /*3ea0*/  LOP3.LUT R0, R0, UR8, RZ, 0xc0, !PT ;  /* 0x0000000800007c12 */ /* 0x002fc8000f8ec0ff */
[----:B------:R-:W-:-:S13]  /*3eb0*/  ISETP.NE.AND P0, PT, R0, UR8, PT ;  /* 0x0000000800007c0c */ /* 0x000fda000bf05270 */
[----:B------:R-:W-:Y:S05]  /*3ec0*/  @P0 BRA `(.L_x_81) ;  /* 0x0000000000580947 */ /* 0x000fea0003800000 */
[----:B------:R-:W1:Y:S02]  /*3ed0*/  LDS R0, [UR6+0x18] ;  /* 0x00001806ff007984 */ /* 0x000e640008000800 */
[----:B-1----:R-:W-:-:S04]  /*3ee0*/  LOP3.LUT R0, R0, UR4, RZ, 0xc0, !PT ;  /* 0x0000000400007c12 */ /* 0x002fc8000f8ec0ff */
[----:B------:R-:W-:-:S13]  /*3ef0*/  ISETP.NE.AND P0, PT, R0, UR4, PT ;  /* 0x0000000400007c0c */ /* 0x000fda000bf05270 */
[----:B------:R-:W-:Y:S05]  /*3f00*/  @P0 BRA `(.L_x_82) ;  /* 0x00000000003c0947 */ /* 0x000fea0003800000 */
[----:B------:R-:W1:Y:S01]  /*3f10*/  S2R R2, SR_LANEID ;  /* 0x0000000000027919 */ /* 0x000e620000000000 */
[----:B------:R-:W-:Y:S01]  /*3f20*/  ULOP3.LUT UR8, URZ, UR8, URZ, 0x33, !UPT ;  /* 0x00000008ff087292 */ /* 0x000fe2000f8e33ff */
[----:B------:R-:W-:Y:S02]  /*3f30*/  VOTEU.ANY UR7, UPT, PT ;  /* 0x0000000000077886 */ /* 0x000fe400038e0100 */
[----:B------:R-:W-:-:S03]  /*3f40*/  UFLO.U32 UR7, UR7 ;  /* 0x00000007000772bd */ /* 0x000fc600080e0000 */
[----:B------:R-:W-:-:S04]  /*3f50*/  IMAD.U32 R0, RZ, RZ, UR8 ;  /* 0x00000008ff007e24 */ /* 0x000fc8000f8e00ff */
[----:B------:R2:W3:Y:S02]  /*3f60*/  REDUX UR5, R0 ;  /* 0x00000000000573c4 */ /* 0x0004e40000000000 */
[----:B------:R1:W-:Y:S02]  /*3f70*/  UTCATOMSWS.AND URZ, UR8 ;  /* 0x0000000800ff79e3 */ /* 0x0003e40008000000 */
[----:B-1----:R-:W-:Y:S02]  /*3f80*/  ISETP.EQ.U32.AND P0, PT, R2, UR7, PT ;  /* 0x0000000702007c0c */ /* 0x002fe4000bf02070 */
[----:B--2---:R-:W-:Y:S02]  /*3f90*/  LOP3.LUT R0, RZ, UR4, RZ, 0x33, !PT ;  /* 0x00000004ff007c12 */ /* 0x004fe4000f8e33ff */
[----:B---3--:R-:W-:Y:S02]  /*3fa0*/  MOV R2, UR5 ;  /* 0x0000000500027c02 */ /* 0x008fe40008000f00 */
[----:B------:R-:W1:Y:S07]  /*3fb0*/  REDUX UR4, R0 ;  /* 0x00000000000473c4 */ /* 0x000e6e0000000000 */
[----:B------:R2:W-:Y:S01]  /*3fc0*/  @P0 ATOMS.AND RZ, [UR6+0x14], R2 ;  /* 0x00001402ffff098c */ /* 0x0005e2000a800006 */
[----:B-1----:R-:W-:-:S05]  /*3fd0*/  IMAD.U32 R0, RZ, RZ, UR4 ;  /* 0x00000004ff007e24 */ /* 0x002fca000f8e00ff */
[----:B------:R2:W-:Y:S01]  /*3fe0*/  @P0 ATOMS.AND RZ, [UR6+0x18], R0 ;  /* 0x00001800ffff098c */ /* 0x0005e2000a800006 */
[----:B------:R-:W-:Y:S05]  /*3ff0*/  BRA `(.L_x_83) ;  /* 0x0000000000147947 */ /* 0x000fea0003800000 */
.L_x_82:
[----:B------:R-:W-:Y:S02]  /*4000*/  MOV R2, 0x4020 ;  /* 0x0000402000027802 */ /* 0x000fe40000000f00 */
[----:B---345:R-:W-:Y:S05]  /*4010*/  CALL.REL.NOINC `($__internal_0_$__cuda_sm10x_tcgen05_guardrail_trap_col_being_dealloced_not_returned_by_alloc) ;  /* 0x0000006400647944 */ /* 0x038fea0003c00000 */
[----:B------:R-:W-:Y:S05]  /*4020*/  BRA `(.L_x_83) ;  /* 0x0000000000087947 */ /* 0x000fea0003800000 */
.L_x_81:
[----:B------:R-:W-:Y:S02]  /*4030*/  MOV R2, 0x4050 ;  /* 0x0000405000027802 */ /* 0x000fe40000000f00 */
[----:B---345:R-:W-:Y:S05]  /*4040*/  CALL.REL.NOINC `($__internal_2_$__cuda_sm10x_tcgen05_guardrail_trap_unallocated_columns_being_dealloced) ;  /* 0x0000006400707944 */ /* 0x038fea0003c00000 */
.L_x_83:
[----:B------:R-:W-:Y:S01]  /*4050*/  NOP ;  /* 0x0000000000007918 */ /* 0x000fe20000000000 */
[----:B----4-:R-:W-:Y:S05]  /*4060*/  EXIT ;  /* 0x000000000000794d */ /* 0x010fea0003800000 */
.L_x_54:
[----:B------:R-:W-:-:S09]  /*4070*/  UISETP.NE.OR UP5, UPT, UR10, 0x3, !UP5 ;  /* 0x000000030a00788c */ /* 0x000fd2000efa5670 */
[----:B------:R-:W-:Y:S05]  /*4080*/  BRA.U UP5, `(.L_x_84) ;  /* 0x0000001105747547 */ /* 0x000fea000b800000 */
[----:B------:R-:W1:Y:S01]  /*4090*/  LDC R0, c[0x0][0xb30] ;  /* 0x0002cc00ff007b82 */ /* 0x000e620000000800 */
[----:B------:R-:W2:Y:S01]  /*40a0*/  LDCU.64 UR8, c[0x0][0x888] ;  /* 0x00011100ff0877ac */ /* 0x000ea20008000a00 */
[----:B------:R-:W-:Y:S02]  /*40b0*/  HFMA2 R27, -RZ, RZ, 0, 0 ;  /* 0x00000000ff1b7431 */ /* 0x000fe400000001ff */
[----:B------:R-:W-:Y:S01]  /*40c0*/  IMAD.MOV.U32 R29, RZ, RZ, 0x1 ;  /* 0x00000001ff1d7424 */ /* 0x000fe200078e00ff */
[----:B------:R-:W-:Y:S01]  /*40d0*/  MOV R25, 0x1000 ;  /* 0x0000100000197802 */ /* 0x000fe20000000f00 */
[----:B------:R-:W3:Y:S01]  /*40e0*/  LDCU.64 UR4, c[0x0][0x890] ;  /* 0x00011200ff0477ac */ /* 0x000ee20008000a00 */
[----:B------:R-:W-:Y:S01]  /*40f0*/  IMAD.MOV.U32 R28, RZ, RZ, RZ ;  /* 0x000000ffff1c7224 */ /* 0x000fe200078e00ff */
[----:B------:R-:W4:Y:S01]  /*4100*/  LDC R24, c[0x0][0x370] ;  /* 0x0000dc00ff187b82 */ /* 0x000f220000000800 */
[----:B------:R-:W-:Y:S01]  /*4110*/  UMOV UR7, 0x400 ;  /* 0x0000040000077882 */ /* 0x000fe20000000000 */
[----:B------:R-:W-:-:S02]  /*4120*/  UPLOP3.LUT UP1, UPT, UPT, UPT, UPT, 0x40, 0x4 ;  /* 0x000000000004789c */ /* 0x000fc40003f2e870 */
[----:B------:R-:W-:-:S04]  /*4130*/  ULEA UR7, UR37, UR7, 0x18 ;  /* 0x0000000725077291 */ /* 0x000fc8000f8ec0ff */
[----:B------:R-:W4:Y:S01]  /*4140*/  LDC R3, c[0x0][0xb0c] ;  /* 0x0002c300ff037b82 */ /* 0x000f220000000800 */
[----:B------:R-:W-:Y:S02]  /*4150*/  UIADD3 UR13, UPT, UPT, UR7, 0x48, URZ ;  /* 0x00000048070d7890 */ /* 0x000fe4000fffe0ff */
[----:B--2---:R-:W-:Y:S02]  /*4160*/  UISETP.NE.U32.AND UP3, UPT, UR8, URZ, UPT ;  /* 0x000000ff0800728c */ /* 0x004fe4000bf65070 */
[----:B------:R-:W-:Y:S02]  /*4170*/  UIADD3 UR41, UPT, UPT, UR7, 0x30, URZ ;  /* 0x0000003007297890 */ /* 0x000fe4000fffe0ff */
[----:B---3--:R-:W-:Y:S01]  /*4180*/  UISETP.NE.U32.AND UP4, UPT, UR4, URZ, UPT ;  /* 0x000000ff0400728c */ /* 0x008fe2000bf85070 */
[----:B------:R-:W2:Y:S01]  /*4190*/  LDC R18, c[0x0][0xb20] ;  /* 0x0002c800ff127b82 */ /* 0x000ea20000000800 */
[----:B-1----:R-:W-:Y:S01]  /*41a0*/  ISETP.NE.AND P1, PT, R0, 0x1, PT ;  /* 0x000000010000780c */ /* 0x002fe20003f25270 */
[----:B------:R-:W-:-:S02]  /*41b0*/  UISETP.NE.AND.EX UP3, UPT, UR9, URZ, UPT, UP3 ;  /* 0x000000ff0900728c */ /* 0x000fc4000bf65330 */
[----:B------:R-:W-:Y:S02]  /*41c0*/  UIADD3 UR33, UPT, UPT, UR7, 0x38, URZ ;  /* 0x0000003807217890 */ /* 0x000fe4000fffe0ff */
[----:B------:R-:W-:Y:S02]  /*41d0*/  UIADD3 UR25, UPT, UPT, UR7, 0x40, URZ ;  /* 0x0000004007197890 */ /* 0x000fe4000fffe0ff */
[----:B------:R-:W1:Y:S01]  /*41e0*/  LDC.64 R30, c[0x0][0x348] ;  /* 0x0000d200ff1e7b82 */ /* 0x000e620000000a00 */
[----:B------:R-:W-:Y:S02]  /*41f0*/  UPRMT UR13, UR37, 0x654, UR13 ;  /* 0x00000654250d7896 */ /* 0x000fe4000800000d */
[----:B------:R-:W-:-:S05]  /*4200*/  UISETP.NE.AND.EX UP4, UPT, UR5, URZ, UPT, UP4 ;  /* 0x000000ff0500728c */ /* 0x000fca000bf85340 */
[----:B------:R-:W3:Y:S08]  /*4210*/  LDC.64 R16, c[0x0][0xb10] ;  /* 0x0002c400ff107b82 */ /* 0x000ef00000000a00 */
[----:B------:R-:W1:Y:S08]  /*4220*/  LDC.64 R6, c[0x0][0xb18] ;  /* 0x0002c600ff067b82 */ /* 0x000e700000000a00 */
[----:B------:R-:W1:Y:S08]  /*4230*/  LDC.64 R4, c[0x0][0xb28] ;  /* 0x0002ca00ff047b82 */ /* 0x000e700000000a00 */
[----:B--2-4-:R-:W1:Y:S02]  /*4240*/  LDC R19, c[0x0][0x374] ;  /* 0x0000dd00ff137b82 */ /* 0x014e640000000800 */
.L_x_95:
[C---:B------:R-:W-:Y:S02]  /*4250*/  LEA R0, R28.reuse, UR7, 0x3 ;  /* 0x000000071c007c11 */ /* 0x040fe4000f8e18ff */
[----:B------:R-:W-:Y:S02]  /*4260*/  SHF.L.U32 R2, R27, 0x1f, RZ ;  /* 0x0000001f1b027819 */ /* 0x000fe400000006ff */
[----:B------:R-:W-:Y:S02]  /*4270*/  LEA R20, R28, UR7, 0x4 ;  /* 0x000000071c147c11 */ /* 0x000fe4000f8e20ff */
[----:B--2---:R-:W2:Y:S02]  /*4280*/  SYNCS.PHASECHK.TRANS64.TRYWAIT P0, [R0+URZ+0x80], R2 ;  /* 0x00008002000075a7 */ /* 0x004ea400080011ff */
[----:B--2---:R-:W-:Y:S05]  /*4290*/  @!P0 BRA `(.L_x_85) ;  /* 0x0000005c00788947 */ /* 0x004fea0003800000 */
.L_x_170:
[----:B------:R-:W-:Y:S01]  /*42a0*/  ISETP.GE.AND P0, PT, R40, 0x1, PT ;  /* 0x000000012800780c */ /* 0x000fe20003f06270 */
[----:B------:R-:W4:Y:S01]  /*42b0*/  LDS.128 R20, [R20+0x110] ;  /* 0x0001100014147984 */ /* 0x000f220000000c00 */
[----:B--2---:R-:W-:Y:S01]  /*42c0*/  VIADD R0, R0, 0x90 ;  /* 0x0000009000007836 */ /* 0x004fe20000000000 */
[----:B------:R-:W-:Y:S01]  /*42d0*/  @!PT LDS RZ, [RZ] ;  /* 0x00000000fffff984 */ /* 0x000fe20000000800 */
[----:B------:R-:W-:Y:S01]  /*42e0*/  @!PT LDS RZ, [RZ] ;  /* 0x00000000fffff984 */ /* 0x000fe20000000800 */
[----:B------:R-:W-:Y:S01]  /*42f0*/  @!PT LDS RZ, [RZ] ;  /* 0x00000000fffff984 */ /* 0x000fe20000000800 */
[----:B------:R-:W-:Y:S01]  /*4300*/  @!PT LDS RZ, [RZ] ;  /* 0x00000000fffff984 */ /* 0x000fe20000000800 */
[----:B------:R2:W-:Y:S06]  /*4310*/  MEMBAR.ALL.CTA ;  /* 0x0000000000007992 */ /* 0x0005ec0000008000 */
[----:B--2---:R-:W2:Y:S01]  /*4320*/  FENCE.VIEW.ASYNC.S ;  /* 0x00000000000073c6 */ /* 0x004ea20000000000 */
[----:B------:R-:W-:Y:S04]  /*4330*/  PRMT R0, RZ, 0x654, R0 ;  /* 0x00000654ff007816 */ /* 0x000fe80000000000 */
[----:B--2---:R2:W-:Y:S01]  /*4340*/  SYNCS.ARRIVE.TRANS64.RED.A1T0 RZ, [R0+URZ], RZ ;  /* 0x000000ff00ff79a7 */ /* 0x0045e200081004ff */
[----:B----4-:R-:W-:Y:S11]  /*4350*/  LOP3.LUT P3, RZ, R22, 0x1, RZ, 0xc0, !PT ;  /* 0x0000000116ff7812 */ /* 0x010ff6000786c0ff */
[----:B------:R-:W-:Y:S02]  /*4360*/  @!UPT UIADD3 URZ, UPT, UPT, URZ, URZ, URZ ;  /* 0x000000fffffff290 */ /* 0x000fe4000fffe0ff */
[----:B------:R-:W-:Y:S02]  /*4370*/  @P3 MOV R11, R20 ;  /* 0x00000014000b3202 */ /* 0x000fe40000000f00 */
[----:B------:R-:W-:Y:S01]  /*4380*/  @P3 LOP3.LUT R10, R21, 0xffff, RZ, 0xc0, !PT ;  /* 0x0000ffff150a3812 */ /* 0x000fe200078ec0ff */
[----:B--2---:R-:W-:Y:S06]  /*4390*/  @!P0 BRA `(.L_x_86) ;  /* 0x0000000000a48947 */ /* 0x004fec0003800000 */
[-C--:B-1----:R-:W-:Y:S01]  /*43a0*/  IMAD.HI.U32 R0, R19, R7.reuse, RZ ;  /* 0x0000000713007227 */ /* 0x082fe200078e00ff */
[----:B------:R-:W-:Y:S02]  /*43b0*/  ISETP.NE.AND P0, PT, R6, 0x1, PT ;  /* 0x000000010600780c */ /* 0x000fe40003f05270 */
[----:B------:R-:W-:Y:S01]  /*43c0*/  ISETP.NE.AND P2, PT, R40, 0x1, PT ;  /* 0x000000012800780c */ /* 0x000fe20003f45270 */
[----:B---3--:R-:W-:Y:S01]  /*43d0*/  IMAD.HI.U32 R9, R24, R16, RZ ;  /* 0x0000001018097227 */ /* 0x008fe200078e00ff */
[----:B------:R-:W-:Y:S02]  /*43e0*/  SHF.R.U32.HI R0, RZ, R18, R0 ;  /* 0x00000012ff007219 */ /* 0x000fe40000011600 */
[----:B------:R-:W-:Y:S01]  /*43f0*/  ISETP.NE.AND P4, PT, R3, 0x1, PT ;  /* 0x000000010300780c */ /* 0x000fe20003f85270 */
[----:B------:R-:W-:Y:S01]  /*4400*/  IMAD.HI.U32 R13, R10, R7, RZ ;  /* 0x000000070a0d7227 */ /* 0x000fe200078e00ff */
[----:B------:R-:W-:Y:S02]  /*4410*/  SHF.R.U32.HI R9, RZ, R17, R9 ;  /* 0x00000011ff097219 */ /* 0x000fe40000011609 */
[----:B------:R-:W-:Y:S01]  /*4420*/  SEL R0, R19, R0, !P0 ;  /* 0x0000000013007207 */ /* 0x000fe20004000000 */
[----:B------:R-:W-:Y:S01]  /*4430*/  IMAD.HI.U32 R12, R11, R16, RZ ;  /* 0x000000100b0c7227 */ /* 0x000fe200078e00ff */
[----:B------:R-:W-:Y:S03]  /*4440*/  SEL R9, R24, R9, !P4 ;  /* 0x0000000918097207 */ /* 0x000fe60006000000 */
[-C--:B------:R-:W-:Y:S01]  /*4450*/  IMAD.HI.U32 R8, R0, R4.reuse, RZ ;  /* 0x0000000400087227 */ /* 0x080fe200078e00ff */
[----:B------:R-:W-:Y:S03]  /*4460*/  SHF.R.U32.HI R12, RZ, R17, R12 ;  /* 0x00000011ff0c7219 */ /* 0x000fe6000001160c */
[----:B------:R-:W-:Y:S01]  /*4470*/  IMAD.HI.U32 R2, R9, R4, RZ ;  /* 0x0000000409027227 */ /* 0x000fe200078e00ff */
[-C--:B------:R-:W-:Y:S02]  /*4480*/  @P2 SHF.R.U32.HI R0, RZ, R5.reuse, R8 ;  /* 0x00000005ff002219 */ /* 0x080fe40000011608 */
[----:B------:R-:W-:Y:S02]  /*4490*/  SHF.R.U32.HI R8, RZ, R18, R13 ;  /* 0x00000012ff087219 */ /* 0x000fe4000001160d */
[----:B------:R-:W-:Y:S01]  /*44a0*/  @P2 SHF.R.U32.HI R9, RZ, R5, R2 ;  /* 0x00000005ff092219 */ /* 0x000fe20000011602 */
[----:B------:R-:W-:Y:S01]  /*44b0*/  IMAD R0, R40, R0, RZ ;  /* 0x0000000028007224 */ /* 0x000fe200078e02ff */
[----:B------:R-:W-:Y:S02]  /*44c0*/  SEL R8, R10, R8, !P0 ;  /* 0x000000080a087207 */ /* 0x000fe40004000000 */
[----:B------:R-:W-:Y:S01]  /*44d0*/  SEL R2, R11, R12, !P4 ;  /* 0x0000000c0b027207 */ /* 0x000fe20006000000 */
[----:B------:R-:W-:Y:S01]  /*44e0*/  IMAD R12, R40, R9, RZ ;  /* 0x00000009280c7224 */ /* 0x000fe200078e02ff */
[C---:B------:R-:W-:Y:S01]  /*44f0*/  ISETP.GE.AND P0, PT, R8.reuse, R0, PT ;  /* 0x000000000800720c */ /* 0x040fe20003f06270 */
[----:B------:R-:W-:Y:S03]  /*4500*/  IMAD.HI.U32 R0, R8, R4, RZ ;  /* 0x0000000408007227 */ /* 0x000fe600078e00ff */
[----:B------:R-:W-:Y:S02]  /*4510*/  ISETP.GE.OR P0, PT, R2, R12, P0 ;  /* 0x0000000c0200720c */ /* 0x000fe40000706670 */
[-C--:B------:R-:W-:Y:S04]  /*4520*/  SHF.R.U32.HI R0, RZ, R5.reuse, R0 ;  /* 0x00000005ff007219 */ /* 0x080fe80000011600 */
[----:B------:R-:W-:Y:S05]  /*4530*/  SEL R13, R8, R0, !P2 ;  /* 0x00000000080d7207 */ /* 0x000fea0005000000 */
[----:B------:R-:W-:Y:S02]  /*4540*/  IMAD.MOV R12, RZ, RZ, -R13 ;  /* 0x000000ffff0c7224 */ /* 0x000fe400078e0a0d */
[----:B------:R-:W-:Y:S04]  /*4550*/  @!P0 IMAD.HI.U32 R0, R2, R4, RZ ;  /* 0x0000000402008227 */ /* 0x000fe800078e00ff */
[----:B------:R-:W-:Y:S01]  /*4560*/  IMAD R12, R40, R12, R8 ;  /* 0x0000000c280c7224 */ /* 0x000fe200078e0208 */
[----:B------:R-:W-:Y:S04]  /*4570*/  @!P0 SHF.R.U32.HI R0, RZ, R5, R0 ;  /* 0x00000005ff008219 */ /* 0x000fe80000011600 */
[----:B------:R-:W-:Y:S04]  /*4580*/  @!P0 SEL R0, R2, R0, !P2 ;  /* 0x0000000002008207 */ /* 0x000fe80005000000 */
[----:B------:R-:W-:Y:S01]  /*4590*/  @!P0 IADD3 R13, PT, PT, R13, -R0, RZ ;  /* 0x800000000d0d8210 */ /* 0x000fe20007ffe0ff */
[----:B------:R-:W-:Y:S01]  /*45a0*/  @!P0 IMAD R0, R9, R12, R0 ;  /* 0x0000000c09008224 */ /* 0x000fe200078e0200 */
[----:B------:R-:W-:Y:S01]  /*45b0*/  IADD3 R9, PT, PT, -R8, RZ, RZ ;  /* 0x000000ff08097210 */ /* 0x000fe20007ffe1ff */
[--C-:B------:R-:W-:Y:S02]  /*45c0*/  IMAD.MOV R12, RZ, RZ, -R2.reuse ;  /* 0x000000ffff0c7224 */ /* 0x100fe400078e0a02 */
[----:B------:R-:W-:Y:S02]  /*45d0*/  @!P0 IMAD R8, R13, R40, R2 ;  /* 0x000000280d088224 */ /* 0x000fe400078e0202 */
[----:B------:R-:W-:Y:S02]  /*45e0*/  @!P0 IMAD.MOV.U32 R2, RZ, RZ, R0 ;  /* 0x000000ffff028224 */ /* 0x000fe400078e0000 */
[----:B------:R-:W-:Y:S02]  /*45f0*/  IMAD R11, R3, R12, R11 ;  /* 0x0000000c030b7224 */ /* 0x000fe400078e020b */
[----:B------:R-:W-:Y:S02]  /*4600*/  IMAD R10, R6, R9, R10 ;  /* 0x00000009060a7224 */ /* 0x000fe400078e020a */
[----:B------:R-:W-:Y:S02]  /*4610*/  IMAD R11, R2, R3, R11 ;  /* 0x00000003020b7224 */ /* 0x000fe400078e020b */
[----:B------:R-:W-:Y:S02]  /*4620*/  IMAD R10, R8, R6, R10 ;  /* 0x00000006080a7224 */ /* 0x000fe400078e020a */
.L_x_86:
[----:B------:R-:W-:Y:S05]  /*4630*/  BRA.U UP1, `(.L_x_87) ;  /* 0x0000000101107547 */ /* 0x000fea000b800000 */
[----:B------:R-:W-:Y:S04]  /*4640*/  MOV R2, UR6 ;  /* 0x0000000600027c02 */ /* 0x000fe80008000f00 */
[----:B------:R-:W-:Y:S04]  /*4650*/  SHF.L.U32 R2, R2, 0x1f, RZ ;  /* 0x0000001f02027819 */ /* 0x000fe800000006ff */
[----:B------:R-:W2:Y:S02]  /*4660*/  SYNCS.PHASECHK.TRANS64.TRYWAIT P0, [UR7+0x78], R2 ;  /* 0x00007802ff0075a7 */ /* 0x000ea40008001107 */
[----:B--2---:R-:W-:Y:S05]  /*4670*/  @!P0 BRA `(.L_x_88) ;  /* 0x0000005800948947 */ /* 0x004fea0003800000 */
.L_x_87:
[----:B------:R-:W-:Y:S02]  /*4680*/  R2UR UR42, R15 ;  /* 0x000000000f2a72ca */ /* 0x000fe400000e0000 */
[----:B------:R-:W-:Y:S02]  /*4690*/  R2UR UR43, R14 ;  /* 0x000000000e2b72ca */ /* 0x000fe400000e0000 */
[----:B------:R-:W-:Y:S02]  /*46a0*/  ISETP.NE.U32.AND P2, PT, RZ, UR4, PT ;  /* 0x00000004ff007c0c */ /* 0x000fe4000bf45070 */
[----:B------:R-:W-:Y:S02]  /*46b0*/  SHF.L.U32 R14, R29, 0x1f, RZ ;  /* 0x0000001f1d0e7819 */ /* 0x000fe400000006ff */
[----:B------:R-:W-:Y:S05]  /*46c0*/  ISETP.NE.AND.EX P2, PT, RZ, UR5, PT, P2 ;  /* 0x00000005ff007c0c */ /* 0x000fea000bf45320 */
[----:B------:R-:W-:Y:S02]  /*46d0*/  USHF.L.U32 UR42, UR42, 0x8, URZ ;  /* 0x000000082a2a7899 */ /* 0x000fe400080006ff */
[----:B------:R-:W-:Y:S01]  /*46e0*/  USHF.L.U32 UR43, UR43, 0x6, URZ ;  /* 0x000000062b2b7899 */ /* 0x000fe200080006ff */
[----:B------:R-:W-:Y:S11]  /*46f0*/  BRA.U !UP4, `(.L_x_89) ;  /* 0x000000010c347547 */ /* 0x000ff6000b800000 */
[----:B------:R-:W-:Y:S01]  /*4700*/  UPLOP3.LUT UP0, UPT, UPT, UPT, UP3, 0x80, 0x8 ;  /* 0x000000000008789c */ /* 0x000fe20003f0f030 */
[----:B--2---:R-:W-:Y:S02]  /*4710*/  HFMA2 R0, -RZ, RZ, 0, 5.9604644775390625e-08 ;  /* 0x00000001ff007431 */ /* 0x004fe400000001ff */
[----:B------:R-:W-:Y:S03]  /*4720*/  IMAD.MOV.U32 R96, RZ, RZ, 0x1 ;  /* 0x00000001ff607424 */ /* 0x000fe600078e00ff */
[----:B------:R-:W-:Y:S05]  /*4730*/  PLOP3.LUT P0, PT, PT, PT, UP0, 0x80, 0x8 ;  /* 0x000000000008781c */ /* 0x000fea0003f0f008 */
[----:B------:R-:W2:Y:S01]  /*4740*/  @UP0 LDCU.64 UR10, c[0x0][0x888] ;  /* 0x00011100ff0a07ac */ /* 0x000ea20008000a00 */
[----:B------:R-:W-:Y:S07]  /*4750*/  @UP0 UIMAD UR8, UR36, UR4, URZ ;  /* 0x00000004240802a4 */ /* 0x000fee000f8e02ff */
[----:B------:R-:W-:Y:S01]  /*4760*/  @!P0 PRMT R96, R0, 0x7610, R96 ;  /* 0x0000761000608816 */ /* 0x000fe20000000060 */
[----:B--2---:R-:W-:Y:S03]  /*4770*/  @UP0 UIMAD.WIDE UR10, UR8, 0x4, UR10 ;  /* 0x00000004080a08a5 */ /* 0x004fe6000f8e020a */
[----:B------:R-:W2:Y:S03]  /*4780*/  @!UP0 LDCU UR8, c[0x0][0x880] ;  /* 0x00011000ff0887ac */ /* 0x000ea60008000800 */
[----:B------:R-:W-:Y:S01]  /*4790*/  IMAD.U32 R8, RZ, RZ, UR10 ;  /* 0x0000000aff087e24 */ /* 0x000fe2000f8e00ff */
[----:B------:R-:W-:Y:S05]  /*47a0*/  MOV R9, UR11 ;  /* 0x0000000b00097c02 */ /* 0x000fea0008000f00 */
[----:B-----5:R4:W5:Y:S02]  /*47b0*/  @P0 LDG.E R49, desc[UR46][R8.64] ;  /* 0x0000002e08310981 */ /* 0x020964000c1e1900 */
[----:B--2-4-:R-:W-:Y:S07]  /*47c0*/  @!P0 IMAD.U32 R49, RZ, RZ, UR8 ;  /* 0x00000008ff318e24 */ /* 0x014fee000f8e00ff */
.L_x_89:
[----:B-----5:R-:W-:Y:S01]  /*47d0*/  @!P2 FSETP.EQ.AND P0, PT, R49, RZ, PT ;  /* 0x000000ff3100a20b */ /* 0x020fe20003f02000 */
[----:B------:R-:W-:Y:S01]  /*47e0*/  @!UPT UIADD3 URZ, UPT, UPT, URZ, URZ, URZ ;  /* 0x000000fffffff290 */ /* 0x000fe2000fffe0ff */
[----:B------:R-:W-:Y:S11]  /*47f0*/  @!P2 BRA `(.L_x_90) ;  /* 0x000000000014a947 */ /* 0x000ff60003800000 */
[----:B------:R-:W-:Y:S02]  /*4800*/  LOP3.LUT P2, RZ, R96, 0xff, RZ, 0xc0, !PT ;  /* 0x000000ff60ff7812 */ /* 0x000fe4000784c0ff */
[----:B------:R-:W-:Y:S04]  /*4810*/  PLOP3.LUT P0, PT, PT, PT, UP0, 0x80, 0x8 ;  /* 0x000000000008781c */ /* 0x000fe80003f0f008 */
[----:B------:R-:W-:Y:S07]  /*4820*/  PLOP3.LUT P0, PT, P0, PT, PT, 0x8, 0x80 ;  /* 0x000000000080781c */ /* 0x000fee000070e170 */
[----:B------:R-:W-:Y:S11]  /*4830*/  @P2 FSETP.EQ.AND P0, PT, R49, RZ, PT ;  /* 0x000000ff3100220b */ /* 0x000ff60003f02000 */
[----:B------:R-:W-:Y:S02]  /*4840*/  @!UPT UIADD3 URZ, UPT, UPT, URZ, URZ, URZ ;  /* 0x000000fffffff290 */ /* 0x000fe4000fffe0ff */
.L_x_90:
[----:B------:R-:W4:Y:S01]  /*4850*/  SYNCS.PHASECHK.TRANS64.TRYWAIT P2, [UR7+0x50], R14 ;  /* 0x0000500eff0075a7 */ /* 0x000f220008041107 */
[----:B------:R-:W-:Y:S04]  /*4860*/  ELECT P4, URZ, PT ;  /* 0x0000000000ff782f */ /* 0x000fe80003880000 */
[----:B------:R-:W-:Y:S11]  /*4870*/  PLOP3.LUT P4, PT, P0, P4, PT, 0xf2, 0x2f ;  /* 0x00000000002f781c */ /* 0x000ff60000789e72 */
[----:B------:R-:W-:Y:S02]  /*4880*/  @!UPT UIADD3 URZ, UPT, UPT, URZ, URZ, URZ ;  /* 0x000000fffffff290 */ /* 0x000fe4000fffe0ff */
[----:B-1----:R-:W-:Y:S05]  /*4890*/  @!P4 IADD3 R8, P0, PT, R30, 0x580, RZ ;  /* 0x000005801e08c810 */ /* 0x002fea0007f1e0ff */
[----:B--2---:R-:W-:Y:S01]  /*48a0*/  @!P4 IMAD.X R2, RZ, RZ, R31, P0 ;  /* 0x000000ffff02c224 */ /* 0x004fe200000e061f */
[----:B----4-:R-:W-:Y:S07]  /*48b0*/  @!P2 BRA `(.L_x_91) ;  /* 0x00000058001ca947 */ /* 0x010fee0003800000 */
.L_x_173:
[----:B------:R-:W-:Y:S01]  /*48c0*/  @!P4 R2UR UR9, R8 ;  /* 0x000000000809c2ca */ /* 0x000fe200000e0000 */
[----:B------:R-:W-:Y:S01]  /*48d0*/  VOTEU.ALL UP1, P4 ;  /* 0x0000000000ff7886 */ /* 0x000fe20002020000 */
[----:B------:R-:W-:Y:S01]  /*48e0*/  @!P4 R2UR UR8, R2 ;  /* 0x000000000208c2ca */ /* 0x000fe200000e0000 */
[----:B------:R-:W-:Y:S01]  /*48f0*/  VOTEU.ALL UP2, P4 ;  /* 0x0000000000ff7886 */ /* 0x000fe20002040000 */
[----:B------:R-:W-:Y:S01]  /*4900*/  UMOV UR16, 0x0 ;  /* 0x0000000000107882 */ /* 0x000fe20000000000 */
[----:B------:R-:W-:Y:S01]  /*4910*/  UMOV UR17, 0x10000000 ;  /* 0x1000000000117882 */ /* 0x000fe20000000000 */
[----:B------:R-:W-:Y:S01]  /*4920*/  @!UP1 UIADD3 UR40, UPT, UPT, UR7, 0x200, URZ ;  /* 0x0000020007289890 */ /* 0x000fe2000fffe0ff */
[----:B-1----:R-:W-:Y:S01]  /*4930*/  @!P4 IMAD.MOV.U32 R0, RZ, RZ, 0x1000 ;  /* 0x00001000ff00c424 */ /* 0x002fe200078e00ff */
[----:B------:R-:W-:Y:S01]  /*4940*/  UMOV UR44, UR36 ;  /* 0x00000024002c7c82 */ /* 0x000fe20008000000 */
[----:B------:R-:W-:Y:S01]  /*4950*/  @!UP1 UIADD3 UR10, UPT, UPT, UR42, 0x80, URZ ;  /* 0x000000802a0a9890 */ /* 0x000fe2000fffe0ff */
[----:B------:R-:W-:Y:S01]  /*4960*/  UMOV UR11, UR43 ;  /* 0x0000002b000b7c82 */ /* 0x000fe20008000000 */
[----:B------:R-:W-:Y:S02]  /*4970*/  UMOV UR12, UR36 ;  /* 0x00000024000c7c82 */ /* 0x000fe40008000000 */
[----:B------:R-:W-:Y:S01]  /*4980*/  IMAD.U32 R8, RZ, RZ, UR9 ;  /* 0x00000009ff087e24 */ /* 0x000fe2000f8e00ff */
[----:B------:R-:W-:Y:S01]  /*4990*/  UMOV UR9, UR41 ;  /* 0x0000002900097c82 */ /* 0x000fe20008000000 */
[----:B------:R-:W-:Y:S01]  /*49a0*/  IMAD.U32 R9, RZ, RZ, UR8 ;  /* 0x00000008ff097e24 */ /* 0x000fe2000f8e00ff */
[----:B------:R-:W-:Y:S02]  /*49b0*/  @!UP1 UIADD3 UR8, UPT, UPT, UR7, 0xa00, URZ ;  /* 0x00000a0007089890 */ /* 0x000fe4000fffe0ff */
[----:B------:R-:W-:Y:S01]  /*49c0*/  @!P4 R2UR UR18, R8 ;  /* 0x000000000812c2ca */ /* 0x000fe200000e0000 */
[----:B------:R-:W-:Y:S01]  /*49d0*/  VOTEU.ALL UP1, P4 ;  /* 0x0000000000ff7886 */ /* 0x000fe20002020000 */
[----:B------:R-:W-:Y:S01]  /*49e0*/  @!P4 R2UR UR19, R9 ;  /* 0x000000000913c2ca */ /* 0x000fe200000e0000 */
[----:B------:R-:W-:Y:S01]  /*49f0*/  UPRMT UR14, UR37, 0x654, UR41 ;  /* 0x00000654250e7896 */ /* 0x000fe20008000029 */
[----:B------:R-:W-:Y:S05]  /*4a00*/  @!P4 IADD3 R8, P0, PT, R30, 0x580, RZ ;  /* 0x000005801e08c810 */ /* 0x000fea0007f1e0ff */
[----:B------:R-:W-:Y:S06]  /*4a10*/  @!P4 IMAD.X R2, RZ, RZ, R31, P0 ;  /* 0x000000ffff02c224 */ /* 0x000fec00000e061f */
[----:B------:R1:W-:Y:S01]  /*4a20*/  @!UP2 UTMALDG.3D [UR40], [UR18], desc[UR16] ;  /* 0x000010281200a5b4 */ /* 0x0003e20008011000 */
[----:B------:R1:W-:Y:S01]  /*4a30*/  @!UP1 UTMALDG.3D [UR8], [UR18], desc[UR16] ;  /* 0x00001008120095b4 */ /* 0x0003e20008011000 */
[----:B------:R1:W-:Y:S01]  /*4a40*/  @!P4 SYNCS.ARRIVE.TRANS64.RED.A0TR RZ, [UR7+0x30], R0 ;  /* 0x00003000ffffc9a7 */ /* 0x0003e20008300407 */
[----:B------:R-:W-:Y:S01]  /*4a50*/  SYNCS.ARRIVE.TRANS64.RED.A1T0 RZ, [UR14], RZ ;  /* 0x000000ffffff79a7 */ /* 0x000fe2000810040e */
[----:B------:R-:W2:Y:S02]  /*4a60*/  SYNCS.PHASECHK.TRANS64.TRYWAIT P2, [UR7+0x58], R14 ;  /* 0x0000580eff0075a7 */ /* 0x000ea40008041107 */
[----:B-12---:R-:W-:Y:S05]  /*4a70*/  @!P2 BRA `(.L_x_92) ;  /* 0x0000005400c4a947 */ /* 0x006fea0003800000 */
.L_x_175:
        /* <DEDUP_REMOVED lines=8> */
[----:B------:R-:W-:Y:S01]  /*4b00*/  @!UP1 UIADD3 UR32, UPT, UPT, UR7, 0x1200, URZ ;  /* 0x0000120007209890 */ /* 0x000fe2000fffe0ff */
[----:B------:R-:W-:Y:S01]  /*4b10*/  UMOV UR35, UR43 ;  /* 0x0000002b00237c82 */ /* 0x000fe20008000000 */
[----:B------:R-:W-:Y:S03]  /*4b20*/  @!UP1 UIADD3 UR10, UPT, UPT, UR42, 0xa0, URZ ;  /* 0x000000a02a0a9890 */ /* 0x000fe6000fffe0ff */
[----:B------:R-:W-:Y:S01]  /*4b30*/  IMAD.U32 R8, RZ, RZ, UR9 ;  /* 0x00000009ff087e24 */ /* 0x000fe2000f8e00ff */
[----:B------:R-:W-:Y:S01]  /*4b40*/  UMOV UR9, UR33 ;  /* 0x0000002100097c82 */ /* 0x000fe20008000000 */
[----:B------:R-:W-:Y:S01]  /*4b50*/  IMAD.U32 R9, RZ, RZ, UR8 ;  /* 0x00000008ff097e24 */ /* 0x000fe2000f8e00ff */
[----:B------:R-:W-:Y:S02]  /*4b60*/  @!UP1 UIADD3 UR8, UPT, UPT, UR7, 0x1a00, URZ ;  /* 0x00001a0007089890 */ /* 0x000fe4000fffe0ff */
[----:B------:R-:W-:Y:S01]  /*4b70*/  @!P4 R2UR UR18, R8 ;  /* 0x000000000812c2ca */ /* 0x000fe200000e0000 */
[----:B------:R-:W-:Y:S01]  /*4b80*/  VOTEU.ALL UP1, P4 ;  /* 0x0000000000ff7886 */ /* 0x000fe20002020000 */
[----:B------:R-:W-:Y:S01]  /*4b90*/  @!P4 R2UR UR19, R9 ;  /* 0x000000000913c2ca */ /* 0x000fe200000e0000 */
[----:B------:R-:W-:Y:S01]  /*4ba0*/  UMOV UR11, UR43 ;  /* 0x0000002b000b7c82 */ /* 0x000fe20008000000 */
[----:B------:R-:W-:Y:S01]  /*4bb0*/  UMOV UR12, UR36 ;  /* 0x00000024000c7c82 */ /* 0x000fe20008000000 */
[----:B------:R-:W-:Y:S01]  /*4bc0*/  UPRMT UR14, UR37, 0x654, UR33 ;  /* 0x00000654250e7896 */ /* 0x000fe20008000021 */
[----:B------:R-:W-:Y:S05]  /*4bd0*/  @!P4 IADD3 R8, P0, PT, R30, 0x580, RZ ;  /* 0x000005801e08c810 */ /* 0x000fea0007f1e0ff */
[----:B------:R-:W-:Y:S04]  /*4be0*/  @!P4 IMAD.X R2, RZ, RZ, R31, P0 ;  /* 0x000000ffff02c224 */ /* 0x000fe800000e061f */
[----:B------:R1:W-:Y:S01]  /*4bf0*/  @!UP2 UTMALDG.3D [UR32], [UR18], desc[UR16] ;  /* 0x000010201200a5b4 */ /* 0x0003e20008011000 */
[----:B------:R1:W-:Y:S01]  /*4c00*/  @!UP1 UTMALDG.3D [UR8], [UR18], desc[UR16] ;  /* 0x00001008120095b4 */ /* 0x0003e20008011000 */
[----:B------:R1:W-:Y:S01]  /*4c10*/  @!P4 SYNCS.ARRIVE.TRANS64.RED.A0TR RZ, [UR7+0x38], R0 ;  /* 0x00003800ffffc9a7 */ /* 0x0003e20008300407 */
[----:B------:R-:W-:Y:S01]  /*4c20*/  SYNCS.ARRIVE.TRANS64.RED.A1T0 RZ, [UR14], RZ ;  /* 0x000000ffffff79a7 */ /* 0x000fe2000810040e */
[----:B------:R-:W2:Y:S02]  /*4c30*/  SYNCS.PHASECHK.TRANS64.TRYWAIT P2, [UR7+0x60], R14 ;  /* 0x0000600eff0075a7 */ /* 0x000ea40008041107 */
[----:B-12---:R-:W-:Y:S05]  /*4c40*/  @!P2 BRA `(.L_x_93) ;  /* 0x000000540068a947 */ /* 0x006fea0003800000 */
.L_x_177:
[----:B------:R-:W2:Y:S01]  /*4c50*/  LDC.64 R12, c[0x0][0xb18] ;  /* 0x0002c600ff0c7b82 */ /* 0x000ea20000000a00 */
[----:B------:R-:W-:Y:S01]  /*4c60*/  @!P4 R2UR UR8, R2 ;  /* 0x000000000208c2ca */ /* 0x000fe200000e0000 */
[----:B------:R-:W-:Y:S01]  /*4c70*/  VOTEU.ALL UP1, P4 ;  /* 0x0000000000ff7886 */ /* 0x000fe20002020000 */
[----:B------:R-:W-:Y:S01]  /*4c80*/  @!P4 R2UR UR9, R8 ;  /* 0x000000000809c2ca */ /* 0x000fe200000e0000 */
[----:B------:R-:W-:Y:S01]  /*4c90*/  VOTEU.ALL UP2, P4 ;  /* 0x0000000000ff7886 */ /* 0x000fe20002040000 */
[----:B------:R-:W-:Y:S03]  /*4ca0*/  UMOV UR16, 0x0 ;  /* 0x0000000000107882 */ /* 0x000fe60000000000 */
[----:B------:R-:W4:Y:S01]  /*4cb0*/  @!P1 LDC R2, c[0x0][0xb0c] ;  /* 0x0002c300ff029b82 */ /* 0x000f220000000800 */
[----:B------:R-:W-:Y:S01]  /*4cc0*/  @!UP1 UIADD3 UR26, UPT, UPT, UR42, 0x40, URZ ;  /* 0x000000402a1a9890 */ /* 0x000fe2000fffe0ff */
[----:B-1----:R-:W-:Y:S01]  /*4cd0*/  @!P4 IMAD.MOV.U32 R0, RZ, RZ, 0x1000 ;  /* 0x00001000ff00c424 */ /* 0x002fe200078e00ff */
[----:B------:R-:W-:Y:S01]  /*4ce0*/  @!UP1 UIADD3 UR24, UPT, UPT, UR7, 0x2200, URZ ;  /* 0x0000220007189890 */ /* 0x000fe2000fffe0ff */
[----:B------:R-:W-:Y:S01]  /*4cf0*/  @P3 SHF.R.U32.HI R26, RZ, 0x10, R21 ;  /* 0x00000010ff1a3819 */ /* 0x000fe20000011615 */
[----:B------:R-:W-:Y:S01]  /*4d00*/  UMOV UR17, 0x10000000 ;  /* 0x1000000000117882 */ /* 0x000fe20000000000 */
[----:B------:R-:W-:Y:S01]  /*4d10*/  UMOV UR27, UR43 ;  /* 0x0000002b001b7c82 */ /* 0x000fe20008000000 */
[----:B------:R-:W-:Y:S01]  /*4d20*/  UMOV UR28, UR36 ;  /* 0x00000024001c7c82 */ /* 0x000fe20008000000 */
[----:B------:R-:W-:Y:S01]  /*4d30*/  IMAD.U32 R9, RZ, RZ, UR8 ;  /* 0x00000008ff097e24 */ /* 0x000fe2000f8e00ff */
[----:B------:R-:W-:Y:S01]  /*4d40*/  @!UP1 UIADD3 UR10, UPT, UPT, UR42, 0xc0, URZ ;  /* 0x000000c02a0a9890 */ /* 0x000fe2000fffe0ff */
[----:B------:R-:W-:Y:S01]  /*4d50*/  IMAD.U32 R8, RZ, RZ, UR9 ;  /* 0x00000009ff087e24 */ /* 0x000fe2000f8e00ff */
[----:B------:R-:W-:Y:S01]  /*4d60*/  @!UP1 UIADD3 UR8, UPT, UPT, UR7, 0x2a00, URZ ;  /* 0x00002a0007089890 */ /* 0x000fe2000fffe0ff */
[----:B------:R-:W-:Y:S01]  /*4d70*/  VIADD R28, R28, 0x1 ;  /* 0x000000011c1c7836 */ /* 0x000fe20000000000 */
[----:B------:R-:W-:Y:S01]  /*4d80*/  @!P4 R2UR UR19, R9 ;  /* 0x000000000913c2ca */ /* 0x000fe200000e0000 */
[----:B------:R-:W-:Y:S01]  /*4d90*/  VOTEU.ALL UP1, P4 ;  /* 0x0000000000ff7886 */ /* 0x000fe20002020000 */
[----:B------:R-:W-:Y:S01]  /*4da0*/  @!P4 R2UR UR18, R8 ;  /* 0x000000000812c2ca */ /* 0x000fe200000e0000 */
[----:B------:R-:W-:Y:S01]  /*4db0*/  UMOV UR9, UR25 ;  /* 0x0000001900097c82 */ /* 0x000fe20008000000 */
[----:B------:R-:W1:Y:S01]  /*4dc0*/  LDC.64 R8, c[0x0][0xb10] ;  /* 0x0002c400ff087b82 */ /* 0x000e620000000a00 */
[----:B------:R-:W-:Y:S01]  /*4dd0*/  UMOV UR11, UR43 ;  /* 0x0000002b000b7c82 */ /* 0x000fe20008000000 */
[----:B------:R-:W-:Y:S01]  /*4de0*/  UMOV UR12, UR36 ;  /* 0x00000024000c7c82 */ /* 0x000fe20008000000 */
[----:B------:R-:W-:Y:S08]  /*4df0*/  UPRMT UR14, UR37, 0x654, UR25 ;  /* 0x00000654250e7896 */ /* 0x000ff00008000019 */
[----:B------:R1:W-:Y:S01]  /*4e00*/  @!UP2 UTMALDG.3D [UR24], [UR18], desc[UR16] ;  /* 0x000010181200a5b4 */ /* 0x0003e20008011000 */
[----:B------:R1:W-:Y:S01]  /*4e10*/  @!UP1 UTMALDG.3D [UR8], [UR18], desc[UR16] ;  /* 0x00001008120095b4 */ /* 0x0003e20008011000 */
[----:B------:R5:W-:Y:S01]  /*4e20*/  @!P4 SYNCS.ARRIVE.TRANS64.RED.A0TR RZ, [UR7+0x40], R0 ;  /* 0x00004000ffffc9a7 */ /* 0x000be20008300407 */
[C---:B-1----:R-:W-:Y:S01]  /*4e30*/  @!P1 IMAD.HI.U32 R8, R11.reuse, R8, RZ ;  /* 0x000000080b089227 */ /* 0x042fe200078e00ff */
[----:B--2---:R-:W-:Y:S02]  /*4e40*/  @!P1 ISETP.NE.AND P0, PT, R12, 0x1, PT ;  /* 0x000000010c00980c */ /* 0x004fe40003f05270 */
[----:B----4-:R-:W-:Y:S01]  /*4e50*/  @!P1 ISETP.NE.AND P2, PT, R2, 0x1, PT ;  /* 0x000000010200980c */ /* 0x010fe20003f45270 */
[C---:B------:R-:W-:Y:S01]  /*4e60*/  @!P1 IMAD.HI.U32 R13, R10.reuse, R13, RZ ;  /* 0x0000000d0a0d9227 */ /* 0x040fe200078e00ff */
[----:B------:R-:W-:Y:S04]  /*4e70*/  @!P1 SHF.R.U32.HI R8, RZ, R9, R8 ;  /* 0x00000009ff089219 */ /* 0x000fe80000011608 */
[----:B------:R-:W-:Y:S01]  /*4e80*/  @!P1 SEL R8, R11, R8, !P2 ;  /* 0x000000080b089207 */ /* 0x000fe20005000000 */
[----:B------:R-:W-:Y:S01]  /*4e90*/  SYNCS.ARRIVE.TRANS64.RED.A1T0 RZ, [UR14], RZ ;  /* 0x000000ffffff79a7 */ /* 0x000fe2000810040e */
[----:B------:R-:W1:Y:S01]  /*4ea0*/  SYNCS.PHASECHK.TRANS64.TRYWAIT P5, [UR7+0x68], R14 ;  /* 0x0000680eff0075a7 */ /* 0x000e6200080a1107 */
[----:B-----5:R-:W2:Y:S02]  /*4eb0*/  @!P1 LDC R0, c[0x0][0xb20] ;  /* 0x0002c800ff009b82 */ /* 0x020ea40000000800 */
[----:B--2---:R-:W-:Y:S04]  /*4ec0*/  @!P1 SHF.R.U32.HI R0, RZ, R0, R13 ;  /* 0x00000000ff009219 */ /* 0x004fe8000001160d */
[----:B------:R-:W-:Y:S05]  /*4ed0*/  @!P1 SEL R9, R10, R0, !P0 ;  /* 0x000000000a099207 */ /* 0x000fea0004000000 */
[----:B------:R-:W-:Y:S02]  /*4ee0*/  @!P1 IMAD.IADD R0, R9, 0x1, -R8 ;  /* 0x0000000109009824 */ /* 0x000fe400078e0a08 */
[----:B------:R-:W-:Y:S02]  /*4ef0*/  @!P1 IMAD.IADD R8, R8, 0x1, -R9 ;  /* 0x0000000108089824 */ /* 0x000fe400078e0a09 */
[----:B------:R-:W-:Y:S02]  /*4f00*/  @!P1 IMAD R11, R0, R2, R11 ;  /* 0x00000002000b9224 */ /* 0x000fe400078e020b */
[----:B------:R-:W-:Y:S01]  /*4f10*/  @!P1 IMAD R10, R8, R12, R10 ;  /* 0x0000000c080a9224 */ /* 0x000fe200078e020a */
[----:B-1----:R-:W-:Y:S06]  /*4f20*/  @!P5 BRA `(.L_x_94) ;  /* 0x0000005000c8d947 */ /* 0x002fec0003800000 */
.L_x_179:
[----:B------:R-:W-:Y:S01]  /*4f30*/  @!P4 IADD3 R2, P0, PT, R30, 0x580, RZ ;  /* 0x000005801e02c810 */ /* 0x000fe20007f1e0ff */
[----:B------:R-:W-:Y:S01]  /*4f40*/  VOTEU.ALL UP1, P4 ;  /* 0x0000000000ff7886 */ /* 0x000fe20002020000 */
[----:B------:R-:W-:Y:S01]  /*4f50*/  VOTEU.ALL UP2, P4 ;  /* 0x0000000000ff7886 */ /* 0x000fe20002040000 */
[----:B------:R-:W-:Y:S01]  /*4f60*/  UMOV UR14, 0x0 ;  /* 0x00000000000e7882 */ /* 0x000fe20000000000 */
[----:B------:R-:W-:Y:S01]  /*4f70*/  @!P4 R2UR UR9, R2 ;  /* 0x000000000209c2ca */ /* 0x000fe200000e0000 */
[----:B-1----:R-:W-:Y:S01]  /*4f80*/  @!P4 IMAD.X R0, RZ, RZ, R31, P0 ;  /* 0x000000ffff00c224 */ /* 0x002fe200000e061f */
[----:B------:R-:W-:Y:S01]  /*4f90*/  @!UP1 UIADD3 UR17, UPT, UPT, UR7, 0x48, URZ ;  /* 0x0000004807119890 */ /* 0x000fe2000fffe0ff */
[----:B------:R-:W-:Y:S01]  /*4fa0*/  ISETP.NE.AND P0, PT, R28, 0x2, PT ;  /* 0x000000021c00780c */ /* 0x000fe20003f05270 */
[----:B------:R-:W-:Y:S01]  /*4fb0*/  @!UP1 UIADD3 UR18, UPT, UPT, UR42, 0x60, URZ ;  /* 0x000000602a129890 */ /* 0x000fe2000fffe0ff */
[----:B------:R-:W-:Y:S01]  /*4fc0*/  LOP3.LUT R29, R29, 0x1, RZ, 0x3c, !PT ;  /* 0x000000011d1d7812 */ /* 0x000fe200078e3cff */
[----:B------:R-:W-:Y:S01]  /*4fd0*/  @!UP1 UIADD3 UR16, UPT, UPT, UR7, 0x3200, URZ ;  /* 0x0000320007109890 */ /* 0x000fe2000fffe0ff */
[----:B------:R-:W-:Y:S01]  /*4fe0*/  @!P4 R2UR UR8, R0 ;  /* 0x000000000008c2ca */ /* 0x000fe200000e0000 */
[----:B------:R-:W-:Y:S01]  /*4ff0*/  UMOV UR15, 0x10000000 ;  /* 0x10000000000f7882 */ /* 0x000fe20000000000 */
[----:B------:R-:W-:Y:S01]  /*5000*/  UMOV UR19, UR43 ;  /* 0x0000002b00137c82 */ /* 0x000fe20008000000 */
[----:B------:R-:W-:Y:S01]  /*5010*/  UMOV UR20, UR36 ;  /* 0x0000002400147c82 */ /* 0x000fe20008000000 */
[----:B------:R-:W-:Y:S01]  /*5020*/  @!UP1 UIADD3 UR10, UPT, UPT, UR42, 0xe0, URZ ;  /* 0x000000e02a0a9890 */ /* 0x000fe2000fffe0ff */
[----:B------:R-:W-:Y:S01]  /*5030*/  SEL R0, RZ, 0x1, P0 ;  /* 0x00000001ff007807 */ /* 0x000fe20000000000 */
[----:B------:R-:W-:Y:S01]  /*5040*/  IMAD.U32 R8, RZ, RZ, UR9 ;  /* 0x00000009ff087e24 */ /* 0x000fe2000f8e00ff */
[----:B------:R-:W-:Y:S01]  /*5050*/  UMOV UR11, UR43 ;  /* 0x0000002b000b7c82 */ /* 0x000fe20008000000 */
[----:B------:R-:W-:Y:S01]  /*5060*/  UMOV UR12, UR36 ;  /* 0x00000024000c7c82 */ /* 0x000fe20008000000 */
[----:B------:R-:W-:Y:S01]  /*5070*/  UMOV UR9, UR17 ;  /* 0x0000001100097c82 */ /* 0x000fe20008000000 */
[----:B------:R-:W-:Y:S01]  /*5080*/  @P3 R2UR UR36, R26 ;  /* 0x000000001a2432ca */ /* 0x000fe200000e0000 */
[----:B------:R-:W-:Y:S01]  /*5090*/  IMAD.IADD R15, R10, 0x1, R94 ;  /* 0x000000010a0f7824 */ /* 0x000fe200078e025e */
[----:B------:R-:W-:Y:S01]  /*50a0*/  @!P4 R2UR UR22, R8 ;  /* 0x000000000816c2ca */ /* 0x000fe200000e0000 */
[----:B------:R-:W-:Y:S01]  /*50b0*/  IMAD.U32 R9, RZ, RZ, UR8 ;  /* 0x00000008ff097e24 */ /* 0x000fe2000f8e00ff */
[----:B------:R-:W-:Y:S01]  /*50c0*/  @!UP1 UIADD3 UR8, UPT, UPT, UR7, 0x3a00, URZ ;  /* 0x00003a0007089890 */ /* 0x000fe2000fffe0ff */
[----:B------:R-:W-:Y:S01]  /*50d0*/  LOP3.LUT R27, R27, R0, RZ, 0x3c, !PT ;  /* 0x000000001b1b7212 */ /* 0x000fe200078e3cff */
[----:B------:R-:W-:Y:S01]  /*50e0*/  VOTEU.ALL UP1, P4 ;  /* 0x0000000000ff7886 */ /* 0x000fe20002020000 */
[----:B------:R-:W-:Y:S01]  /*50f0*/  IMAD.IADD R14, R11, 0x1, R95 ;  /* 0x000000010b0e7824 */ /* 0x000fe200078e025f */
[----:B------:R-:W-:Y:S02]  /*5100*/  @!P4 R2UR UR23, R9 ;  /* 0x000000000917c2ca */ /* 0x000fe400000e0000 */
[----:B------:R-:W-:Y:S11]  /*5110*/  SEL R28, R28, RZ, P0 ;  /* 0x000000ff1c1c7207 */ /* 0x000ff60000000000 */
[----:B------:R2:W-:Y:S01]  /*5120*/  @!UP2 UTMALDG.3D [UR16], [UR22], desc[UR14] ;  /* 0x00000e101600a5b4 */ /* 0x0005e20008011000 */
[----:B------:R2:W-:Y:S01]  /*5130*/  @!UP1 UTMALDG.3D [UR8], [UR22], desc[UR14] ;  /* 0x00000e08160095b4 */ /* 0x0005e20008011000 */
[----:B------:R2:W-:Y:S01]  /*5140*/  @!P4 SYNCS.ARRIVE.TRANS64.RED.A0TR RZ, [UR7+0x48], R25 ;  /* 0x00004819ffffc9a7 */ /* 0x0005e20008300407 */
[----:B------:R-:W-:Y:S01]  /*5150*/  UPLOP3.LUT UP1, UPT, UPT, UPT, UPT, 0x80, 0x8 ;  /* 0x000000000008789c */ /* 0x000fe20003f2f070 */
[----:B------:R-:W-:Y:S01]  /*5160*/  SYNCS.ARRIVE.TRANS64.RED.A1T0 RZ, [UR13], RZ ;  /* 0x000000ffffff79a7 */ /* 0x000fe2000810040d */
[----:B------:R-:W-:Y:S09]  /*5170*/  @P3 BRA `(.L_x_95) ;  /* 0xfffffff000343947 */ /* 0x000ff2000383ffff */
[----:B------:R-:W-:-:S04]  /*5180*/  SHF.L.U32 R2, R29, 0x1f, RZ ;  /* 0x0000001f1d027819 */ /* 0x000fc800000006ff */
[----:B------:R-:W1:Y:S02]  /*5190*/  SYNCS.PHASECHK.TRANS64.TRYWAIT P0, [UR7+0x50], R2 ;  /* 0x00005002ff0075a7 */ /* 0x000e640008001107 */
[----:B-1----:R-:W-:Y:S05]  /*51a0*/  @!P0 BRA `(.L_x_96) ;  /* 0x0000005000408947 */ /* 0x002fea0003800000 */
.L_x_181:
[----:B------:R-:W4:Y:S02]  /*51b0*/  SYNCS.PHASECHK.TRANS64.TRYWAIT P0, [UR7+0x58], R2 ;  /* 0x00005802ff0075a7 */ /* 0x000f240008001107 */
[----:B----4-:R-:W-:Y:S05]  /*51c0*/  @!P0 BRA `(.L_x_97) ;  /* 0x0000005000508947 */ /* 0x010fea0003800000 */
.L_x_183:
[----:B------:R-:W4:Y:S02]  /*51d0*/  SYNCS.PHASECHK.TRANS64.TRYWAIT P0, [UR7+0x60], R2 ;  /* 0x00006002ff0075a7 */ /* 0x000f240008001107 */
[----:B----4-:R-:W-:Y:S05]  /*51e0*/  @!P0 BRA `(.L_x_98) ;  /* 0x0000005000608947 */ /* 0x010fea0003800000 */
.L_x_185:
[----:B-1----:R-:W-:-:S07]  /*51f0*/  MOV R0, UR7 ;  /* 0x0000000700007c02 */ /* 0x002fce0008000f00 */
.L_x_99:
[----:B-1----:R-:W-:-:S04]  /*5200*/  SHF.L.U32 R2, R29, 0x1f, RZ ;  /* 0x0000001f1d027819 */ /* 0x002fc800000006ff */
[----:B------:R1:W4:Y:S03]  /*5210*/  SYNCS.PHASECHK.TRANS64.TRYWAIT P0, [R0+URZ+0x68], R2 ;  /* 0x00006802000075a7 */ /* 0x00032600080011ff */
[----:B----4-:R-:W-:Y:S05]  /*5220*/  @!P0 NANOSLEEP.SYNCS 0x989680 ;  /* 0x009896800000895d */ /* 0x010fea0003900000 */
[----:B------:R-:W4:Y:S02]  /*5230*/  @!P0 SYNCS.PHASECHK.TRANS64 P0, [R0+URZ+0x68], R2 ;  /* 0x00006802000085a7 */ /* 0x000f2400080010ff */
[----:B--2-4-:R-:W-:Y:S05]  /*5240*/  @P0 EXIT ;  /* 0x000000000000094d */ /* 0x014fea0003800000 */
[----:B------:R-:W-:Y:S05]  /*5250*/  BRA `(.L_x_99) ;  /* 0xfffffffc00e87947 */ /* 0x000fea000383ffff */
.L_x_84:
[----:B------:R-:W-:-:S06]  /*5260*/  UISETP.GE.AND UP1, UPT, UR10, 0x4, UPT ;  /* 0x000000040a00788c */ /* 0x000fcc000bf26270 */
[----:B------:R-:W-:-:S13]  /*5270*/  PLOP3.LUT P0, PT, PT, PT, UP1, 0x80, 0x8 ;  /* 0x000000000008781c */ /* 0x000fda0003f0f018 */
[----:B------:R-:W-:Y:S05]  /*5280*/  @!P0 EXIT ;  /* 0x000000000000894d */ /* 0x000fea0003800000 */
[----:B------:R-:W-:Y:S01]  /*5290*/  BAR.SYNC.DEFER_BLOCKING 0x6, 0xa0 ;  /* 0x0182800000007b1d */ /* 0x000fe20000010000 */
[C---:B------:R-:W-:Y:S01]  /*52a0*/  IMAD.SHL.U32 R101, R109.reuse, 0x20, RZ ;  /* 0x000000206d657824 */ /* 0x040fe200078e00ff */
[----:B------:R-:W-:Y:S01]  /*52b0*/  CS2R R106, SRZ ;  /* 0x00000000006a7805 */ /* 0x000fe2000001ff00 */
[C---:B------:R-:W-:Y:S01]  /*52c0*/  IMAD.SHL.U32 R2, R109.reuse, 0x4, RZ ;  /* 0x000000046d027824 */ /* 0x040fe200078e00ff */
[----:B------:R-:W-:Y:S01]  /*52d0*/  CS2R R104, SRZ ;  /* 0x0000000000687805 */ /* 0x000fe2000001ff00 */
[----:B------:R-:W-:Y:S01]  /*52e0*/  IMAD.U32 R46, R109, 0x10000, RZ ;  /* 0x000100006d2e7824 */ /* 0x000fe200078e00ff */
[----:B------:R-:W-:Y:S02]  /*52f0*/  UMOV UR49, 0x400 ;  /* 0x0000040000317882 */ /* 0x000fe40000000000 */
[----:B------:R-:W1:Y:S01]  /*5300*/  LDC R99, c[0x0][0x370] ;  /* 0x0000dc00ff637b82 */ /* 0x000e620000000800 */
[----:B------:R-:W-:Y:S01]  /*5310*/  ULEA UR49, UR37, UR49, 0x18 ;  /* 0x0000003125317291 */ /* 0x000fe2000f8ec0ff */
[C---:B------:R-:W-:Y:S01]  /*5320*/  LOP3.LUT R3, R101.reuse, 0x80, RZ, 0xc0, !PT ;  /* 0x0000008065037812 */ /* 0x040fe200078ec0ff */
[C---:B------:R-:W-:Y:S01]  /*5330*/  IMAD.SHL.U32 R4, R102.reuse, 0x400, RZ ;  /* 0x0000040066047824 */ /* 0x040fe200078e00ff */
[----:B------:R-:W-:Y:S01]  /*5340*/  LOP3.LUT R100, R101, 0xb60, RZ, 0xc0, !PT ;  /* 0x00000b6065647812 */ /* 0x000fe200078ec0ff */
[----:B------:R-:W-:Y:S01]  /*5350*/  UIADD3 UR4, UPT, UPT, UR49, 0x4200, URZ ;  /* 0x0000420031047890 */ /* 0x000fe2000fffe0ff */
[----:B------:R-:W-:Y:S01]  /*5360*/  LOP3.LUT R2, R3, 0x10, R2, 0xf8, !PT ;  /* 0x0000001003027812 */ /* 0x000fe200078ef802 */
[----:B------:R-:W-:Y:S01]  /*5370*/  IMAD.SHL.U32 R3, R102, 0x200000, RZ ;  /* 0x0020000066037824 */ /* 0x000fe200078e00ff */
[----:B------:R-:W2:Y:S01]  /*5380*/  LDC R42, c[0x0][0xb0c] ;  /* 0x0002c300ff2a7b82 */ /* 0x000ea20000000800 */
[----:B------:R-:W-:Y:S01]  /*5390*/  LOP3.LUT R100, R100, 0x400, R4, 0xf8, !PT ;  /* 0x0000040064647812 */ /* 0x000fe200078ef804 */
[----:B------:R-:W-:Y:S01]  /*53a0*/  IMAD.MOV.U32 R45, RZ, RZ, RZ ;  /* 0x000000ffff2d7224 */ /* 0x000fe200078e00ff */
[----:B------:R-:W-:Y:S01]  /*53b0*/  LOP3.LUT P0, RZ, R101, 0x80, RZ, 0xc0, !PT ;  /* 0x0000008065ff7812 */ /* 0x000fe2000780c0ff */
[----:B------:R-:W-:Y:S01]  /*53c0*/  IMAD.MOV.U32 R112, RZ, RZ, RZ ;  /* 0x000000ffff707224 */ /* 0x000fe200078e00ff */
[----:B------:R-:W-:Y:S01]  /*53d0*/  LOP3.LUT R3, R3, 0x200000, RZ, 0xc0, !PT ;  /* 0x0020000003037812 */ /* 0x000fe200078ec0ff */
[----:B------:R-:W-:Y:S01]  /*53e0*/  IMAD.U32 R108, RZ, RZ, UR4 ;  /* 0x00000004ff6c7e24 */ /* 0x000fe2000f8e00ff */
[----:B------:R-:W-:Y:S01]  /*53f0*/  LOP3.LUT R100, R100, R2, RZ, 0xfc, !PT ;  /* 0x0000000264647212 */ /* 0x000fe200078efcff */
[----:B------:R-:W3:Y:S01]  /*5400*/  LDC R97, c[0x0][0xb20] ;  /* 0x0002c800ff617b82 */ /* 0x000ee20000000800 */
[----:B------:R-:W4:Y:S01]  /*5410*/  LDS R0, [UR49+0x130] ;  /* 0x00013031ff007984 */ /* 0x000f220008000800 */
[----:B------:R-:W-:Y:S01]  /*5420*/  LOP3.LUT R46, R3, 0x400000, R46, 0xf8, !PT ;  /* 0x00400000032e7812 */ /* 0x000fe200078ef82e */
[----:B------:R-:W1:Y:S01]  /*5430*/  LDCU.64 UR52, c[0x0][0x348] ;  /* 0x00006900ff3477ac */ /* 0x000e620008000a00 */
[----:B------:R-:W-:-:S02]  /*5440*/  P2R R2, PR, RZ, 0x1 ;  /* 0x00000001ff027803 */ /* 0x000fc40000000000 */
[----:B------:R-:W-:Y:S01]  /*5450*/  LOP3.LUT R109, R109, 0x60, RZ, 0xc0, !PT ;  /* 0x000000606d6d7812 */ /* 0x000fe200078ec0ff */
[----:B------:R-:W1:Y:S01]  /*5460*/  LDCU.64 UR38, c[0x0][0x888] ;  /* 0x00011100ff2677ac */ /* 0x000e620008000a00 */
[----:B------:R-:W1:Y:S01]  /*5470*/  LDC R41, c[0x0][0xb30] ;  /* 0x0002cc00ff297b82 */ /* 0x000e620000000800 */
[----:B------:R-:W1:Y:S01]  /*5480*/  LDCU.64 UR44, c[0x0][0x890] ;  /* 0x00011200ff2c77ac */ /* 0x000e620008000a00 */
[----:B------:R-:W-:-:S06]  /*5490*/  UIADD3 UR48, UPT, UPT, UR49, 0x200, URZ ;  /* 0x0000020031307890 */ /* 0x000fcc000fffe0ff */
[----:B------:R-:W1:Y:S08]  /*54a0*/  LDC.64 R92, c[0x0][0xb10] ;  /* 0x0002c400ff5c7b82 */ /* 0x000e700000000a00 */
[----:B------:R-:W1:Y:S08]  /*54b0*/  LDC.64 R38, c[0x0][0xb18] ;  /* 0x0002c600ff267b82 */ /* 0x000e700000000a00 */
[----:B------:R-:W1:Y:S08]  /*54c0*/  LDC.64 R36, c[0x0][0xb28] ;  /* 0x0002ca00ff247b82 */ /* 0x000e700000000a00 */
[----:B------:R-:W1:Y:S01]  /*54d0*/  LDC.64 R90, c[0x0][0x8b0] ;  /* 0x00022c00ff5a7b82 */ /* 0x000e620000000a00 */
[----:B----4-:R-:W-:-:S07]  /*54e0*/  IMAD.IADD R46, R0, 0x1, R46 ;  /* 0x00000001002e7824 */ /* 0x010fce00078e022e */
[----:B------:R-:W4:Y:S08]  /*54f0*/  LDC.64 R88, c[0x0][0x8a8] ;  /* 0x00022a00ff587b82 */ /* 0x000f300000000a00 */
[----:B--23--:R-:W1:Y:S02]  /*5500*/  LDC R98, c[0x0][0x374] ;  /* 0x0000dd00ff627b82 */ /* 0x00ce640000000800 */
.L_x_141:
[----:B------:R-:W-:Y:S02]  /*5510*/  LEA R0, R112, UR49, 0x3 ;  /* 0x0000003170007c11 */ /* 0x000fe4000f8e18ff */
[----:B------:R-:W-:Y:S02]  /*5520*/  SHF.L.U32 R2, R106, 0x1f, RZ ;  /* 0x0000001f6a027819 */ /* 0x000fe400000006ff */
[----:B------:R-:W-:Y:S02]  /*5530*/  LEA R16, R112, UR49, 0x4 ;  /* 0x0000003170107c11 */ /* 0x000fe4000f8e20ff */
[----:B------:R-:W2:Y:S02]  /*5540*/  SYNCS.PHASECHK.TRANS64.TRYWAIT P0, [R0+URZ+0x80], R2 ;  /* 0x00008002000075a7 */ /* 0x000ea400080011ff */
[----:B-12---:R-:W-:Y:S05]  /*5550*/  @!P0 BRA `(.L_x_100) ;  /* 0x0000004c009c8947 */ /* 0x006fea0003800000 */
.L_x_186:
[----:B------:R-:W3:Y:S01]  /*5560*/  LDC.64 R10, c[0x0][0xb10] ;  /* 0x0002c400ff0a7b82 */ /* 0x000ee20000000a00 */
[----:B------:R-:W4:Y:S01]  /*5570*/  LDS.128 R16, [R16+0x110] ;  /* 0x0001100010107984 */ /* 0x000f220000000c00 */
[----:B-1----:R-:W-:Y:S01]  /*5580*/  ISETP.NE.AND P1, PT, R41, 0x1, PT ;  /* 0x000000012900780c */ /* 0x002fe20003f25270 */
[----:B--2---:R-:W-:Y:S01]  /*5590*/  VIADD R0, R0, 0x90 ;  /* 0x0000009000007836 */ /* 0x004fe20000000000 */
[----:B------:R-:W-:Y:S04]  /*55a0*/  ISETP.GE.AND P0, PT, R40, 0x1, PT ;  /* 0x000000012800780c */ /* 0x000fe80003f06270 */
[----:B------:R-:W1:Y:S01]  /*55b0*/  LDC.64 R8, c[0x0][0xb18] ;  /* 0x0002c600ff087b82 */ /* 0x000e620000000a00 */
[----:B------:R-:W-:Y:S01]  /*55c0*/  PRMT R0, RZ, 0x654, R0 ;  /* 0x00000654ff007816 */ /* 0x000fe20000000000 */
[----:B------:R-:W-:Y:S01]  /*55d0*/  @!PT LDS RZ, [RZ] ;  /* 0x00000000fffff984 */ /* 0x000fe20000000800 */
[----:B------:R-:W-:Y:S01]  /*55e0*/  @!PT LDS RZ, [RZ] ;  /* 0x00000000fffff984 */ /* 0x000fe20000000800 */
[----:B------:R-:W-:Y:S01]  /*55f0*/  @!PT LDS RZ, [RZ] ;  /* 0x00000000fffff984 */ /* 0x000fe20000000800 */
[----:B------:R-:W-:Y:S01]  /*5600*/  @!PT LDS RZ, [RZ] ;  /* 0x00000000fffff984 */ /* 0x000fe20000000800 */
[----:B------:R2:W-:Y:S06]  /*5610*/  MEMBAR.ALL.CTA ;  /* 0x0000000000007992 */ /* 0x0005ec0000008000 */
[----:B--2---:R-:W2:Y:S01]  /*5620*/  FENCE.VIEW.ASYNC.S ;  /* 0x00000000000073c6 */ /* 0x004ea20000000000 */
[----:B------:R-:W1:Y:S08]  /*5630*/  @!P1 LDC R12, c[0x0][0xb20] ;  /* 0x0002c800ff0c9b82 */ /* 0x000e700000000800 */
[----:B------:R-:W1:Y:S01]  /*5640*/  @!P1 LDC R7, c[0x0][0xb0c] ;  /* 0x0002c300ff079b82 */ /* 0x000e620000000800 */
[----:B--2---:R2:W-:Y:S01]  /*5650*/  SYNCS.ARRIVE.TRANS64.RED.A1T0 RZ, [R0+URZ], RZ ;  /* 0x000000ff00ff79a7 */ /* 0x0045e200081004ff */
[----:B----4-:R-:W-:Y:S04]  /*5660*/  LOP3.LUT P4, RZ, R18, 0x1, RZ, 0xc0, !PT ;  /* 0x0000000112ff7812 */ /* 0x010fe8000788c0ff */
[----:B------:R-:W-:Y:S09]  /*5670*/  P2R R110, PR, RZ, 0x10 ;  /* 0x00000010ff6e7803 */ /* 0x000ff20000000000 */
[----:B------:R-:W-:Y:S02]  /*5680*/  @P4 MOV R44, R16 ;  /* 0x00000010002c4202 */ /* 0x000fe40000000f00 */
[----:B------:R-:W-:Y:S01]  /*5690*/  @P4 LOP3.LUT R43, R17, 0xffff, RZ, 0xc0, !PT ;  /* 0x0000ffff112b4812 */ /* 0x000fe200078ec0ff */
[----:B--23--:R-:W-:Y:S06]  /*56a0*/  @!P0 BRA `(.L_x_101) ;  /* 0x0000000000a48947 */ /* 0x00cfec0003800000 */
[----:B------:R-:W-:Y:S01]  /*56b0*/  IMAD.HI.U32 R0, R98, R39, RZ ;  /* 0x0000002762007227 */ /* 0x000fe200078e00ff */
[----:B------:R-:W-:Y:S02]  /*56c0*/  ISETP.NE.AND P0, PT, R38, 0x1, PT ;  /* 0x000000012600780c */ /* 0x000fe40003f05270 */
[----:B------:R-:W-:Y:S01]  /*56d0*/  ISETP.NE.AND P2, PT, R40, 0x1, PT ;  /* 0x000000012800780c */ /* 0x000fe20003f45270 */
[----:B------:R-:W-:Y:S01]  /*56e0*/  IMAD.HI.U32 R4, R99, R92, RZ ;  /* 0x0000005c63047227 */ /* 0x000fe200078e00ff */
[----:B------:R-:W-:Y:S02]  /*56f0*/  SHF.R.U32.HI R0, RZ, R97, R0 ;  /* 0x00000061ff007219 */ /* 0x000fe40000011600 */
[----:B------:R-:W-:Y:S01]  /*5700*/  ISETP.NE.AND P3, PT, R42, 0x1, PT ;  /* 0x000000012a00780c */ /* 0x000fe20003f65270 */
[----:B------:R-:W-:Y:S01]  /*5710*/  IMAD.HI.U32 R6, R43, R39, RZ ;  /* 0x000000272b067227 */ /* 0x000fe200078e00ff */
[-C--:B------:R-:W-:Y:S02]  /*5720*/  SHF.R.U32.HI R4, RZ, R93.reuse, R4 ;  /* 0x0000005dff047219 */ /* 0x080fe40000011604 */
[----:B------:R-:W-:Y:S01]  /*5730*/  SEL R0, R98, R0, !P0 ;  /* 0x0000000062007207 */ /* 0x000fe20004000000 */
[----:B------:R-:W-:Y:S01]  /*5740*/  IMAD.HI.U32 R5, R44, R92, RZ ;  /* 0x0000005c2c057227 */ /* 0x000fe200078e00ff */
[----:B------:R-:W-:Y:S03]  /*5750*/  SEL R4, R99, R4, !P3 ;  /* 0x0000000463047207 */ /* 0x000fe60005800000 */
[-C--:B------:R-:W-:Y:S01]  /*5760*/  IMAD.HI.U32 R3, R0, R36.reuse, RZ ;  /* 0x0000002400037227 */ /* 0x080fe200078e00ff */
[----:B------:R-:W-:Y:S03]  /*5770*/  SHF.R.U32.HI R5, RZ, R93, R5 ;  /* 0x0000005dff057219 */ /* 0x000fe60000011605 */
[----:B------:R-:W-:Y:S01]  /*5780*/  IMAD.HI.U32 R2, R4, R36, RZ ;  /* 0x0000002404027227 */ /* 0x000fe200078e00ff */
[----:B------:R-:W-:Y:S02]  /*5790*/  @P2 SHF.R.U32.HI R0, RZ, R37, R3 ;  /* 0x00000025ff002219 */ /* 0x000fe40000011603 */
[----:B------:R-:W-:Y:S02]  /*57a0*/  SHF.R.U32.HI R3, RZ, R97, R6 ;  /* 0x00000061ff037219 */ /* 0x000fe40000011606 */
[----:B------:R-:W-:Y:S01]  /*57b0*/  @P2 SHF.R.U32.HI R4, RZ, R37, R2 ;  /* 0x00000025ff042219 */ /* 0x000fe20000011602 */
[----:B------:R-:W-:Y:S01]  /*57c0*/  IMAD R0, R40, R0, RZ ;  /* 0x0000000028007224 */ /* 0x000fe200078e02ff */
[----:B------:R-:W-:Y:S02]  /*57d0*/  SEL R3, R43, R3, !P0 ;  /* 0x000000032b037207 */ /* 0x000fe40004000000 */
[----:B------:R-:W-:Y:S01]  /*57e0*/  SEL R2, R44, R5, !P3 ;  /* 0x000000052c027207 */ /* 0x000fe20005800000 */
[----:B------:R-:W-:Y:S01]  /*57f0*/  IMAD R5, R40, R4, RZ ;  /* 0x0000000428057224 */ /* 0x000fe200078e02ff */
[C---:B------:R-:W-:Y:S01]  /*5800*/  ISETP.GE.AND P0, PT, R3.reuse, R0, PT ;  /* 0x000000000300720c */ /* 0x040fe20003f06270 */
[C---:B------:R-:W-:Y:S03]  /*5810*/  IMAD.HI.U32 R0, R3.reuse, R36, RZ ;  /* 0x0000002403007227 */ /* 0x040fe600078e00ff */
[C---:B------:R-:W-:Y:S02]  /*5820*/  ISETP.GE.OR P0, PT, R2.reuse, R5, P0 ;  /* 0x000000050200720c */ /* 0x040fe40000706670 */
[----:B------:R-:W-:Y:S04]  /*5830*/  SHF.R.U32.HI R0, RZ, R37, R0 ;  /* 0x00000025ff007219 */ /* 0x000fe80000011600 */
[C---:B------:R-:W-:Y:S05]  /*5840*/  SEL R6, R3.reuse, R0, !P2 ;  /* 0x0000000003067207 */ /* 0x040fea0005000000 */
        /* <DEDUP_REMOVED lines=14> */
[----:B------:R-:W-:Y:S07]  /*5930*/  IMAD R43, R3, R38, R43 ;  /* 0x00000026032b7224 */ /* 0x000fee00078e022b */
.L_x_101:
[----:B-1----:R-:W-:Y:S01]  /*5940*/  @!P1 ISETP.NE.AND P0, PT, R8, 0x1, PT ;  /* 0x000000010800980c */ /* 0x002fe20003f05270 */
[----:B------:R-:W-:Y:S01]  /*5950*/  @!P1 IMAD.HI.U32 R0, R44, R10, RZ ;  /* 0x0000000a2c009227 */ /* 0x000fe200078e00ff */
[----:B------:R-:W-:Y:S01]  /*5960*/  @!P1 ISETP.NE.AND P2, PT, R7, 0x1, PT ;  /* 0x000000010700980c */ /* 0x000fe20003f45270 */
[----:B------:R-:W-:Y:S01]  /*5970*/  ULOP3.LUT UP0, URZ, UR48, 0x90, URZ, 0xc0, !UPT ;  /* 0x0000009030ff7892 */ /* 0x000fe2000f80c0ff */
[----:B------:R-:W-:Y:S01]  /*5980*/  R2UR UR42, R14 ;  /* 0x000000000e2a72ca */ /* 0x000fe200000e0000 */
[----:B------:R-:W-:Y:S01]  /*5990*/  @!P1 IMAD.HI.U32 R2, R43, R9, RZ ;  /* 0x000000092b029227 */ /* 0x000fe200078e00ff */
[----:B------:R-:W-:Y:S02]  /*59a0*/  @!P1 SHF.R.U32.HI R0, RZ, R11, R0 ;  /* 0x0000000bff009219 */ /* 0x000fe40000011600 */
[----:B------:R-:W-:Y:S01]  /*59b0*/  R2UR UR41, R15 ;  /* 0x000000000f2972ca */ /* 0x000fe200000e0000 */
[----:B------:R-:W-:Y:S01]  /*59c0*/  VIADD R112, R112, 0x1 ;  /* 0x0000000170707836 */ /* 0x000fe20000000000 */
[----:B------:R-:W-:Y:S02]  /*59d0*/  @!P1 SHF.R.U32.HI R2, RZ, R12, R2 ;  /* 0x0000000cff029219 */ /* 0x000fe40000011602 */
[----:B------:R-:W-:Y:S02]  /*59e0*/  @!P1 SEL R3, R44, R0, !P2 ;  /* 0x000000002c039207 */ /* 0x000fe40005000000 */
[----:B------:R-:W-:Y:S02]  /*59f0*/  @!P1 SEL R2, R43, R2, !P0 ;  /* 0x000000022b029207 */ /* 0x000fe40004000000 */
[----:B------:R-:W-:Y:S01]  /*5a00*/  @P4 SHF.R.U32.HI R103, RZ, 0x10, R17 ;  /* 0x00000010ff674819 */ /* 0x000fe20000011611 */
[----:B------:R-:W-:Y:S02]  /*5a10*/  USHF.L.U32 UR42, UR42, 0x6, URZ ;  /* 0x000000062a2a7899 */ /* 0x000fe400080006ff */
[----:B------:R-:W-:Y:S02]  /*5a20*/  @!P1 IMAD.IADD R0, R2, 0x1, -R3 ;  /* 0x0000000102009824 */ /* 0x000fe400078e0a03 */
[----:B------:R-:W-:Y:S01]  /*5a30*/  @!P1 IMAD.IADD R2, R3, 0x1, -R2 ;  /* 0x0000000103029824 */ /* 0x000fe200078e0a02 */
[----:B------:R-:W-:Y:S01]  /*5a40*/  USHF.L.U32 UR41, UR41, 0x8, URZ ;  /* 0x0000000829297899 */ /* 0x000fe200080006ff */
[----:B------:R-:W-:Y:S02]  /*5a50*/  @!P1 IMAD R44, R0, R7, R44 ;  /* 0x00000007002c9224 */ /* 0x000fe400078e022c */
[----:B------:R-:W-:Y:S01]  /*5a60*/  @!P1 IMAD R43, R2, R8, R43 ;  /* 0x00000008022b9224 */ /* 0x000fe200078e022b */
[----:B------:R-:W-:Y:S08]  /*5a70*/  BRA.U !UP0, `(.L_x_102) ;  /* 0x0000000108407547 */ /* 0x000ff0000b800000 */
[----:B------:R-:W1:Y:S01]  /*5a80*/  LDCU.64 UR8, c[0x4][0x88] ;  /* 0x01001100ff0877ac */ /* 0x000e620008000a00 */
[----:B------:R-:W-:Y:S01]  /*5a90*/  MOV R3, 0x0 ;  /* 0x0000000000037802 */ /* 0x000fe20000000f00 */
[----:B------:R-:W-:Y:S02]  /*5aa0*/  HFMA2 R12, -RZ, RZ, 0, 5.9604644775390625e-08 ;  /* 0x00000001ff0c7431 */ /* 0x000fe400000001ff */
[----:B------:R-:W-:Y:S02]  /*5ab0*/  IMAD.MOV.U32 R8, RZ, RZ, 0x70 ;  /* 0x00000070ff087424 */ /* 0x000fe400078e00ff */
[----:B------:R-:W-:Y:S01]  /*5ac0*/  IMAD.MOV.U32 R13, RZ, RZ, RZ ;  /* 0x000000ffff0d7224 */ /* 0x000fe200078e00ff */
[----:B------:R-:W2:Y:S01]  /*5ad0*/  LDCU.64 UR6, c[0x4][0x90] ;  /* 0x01001200ff0677ac */ /* 0x000ea20008000a00 */
[----:B------:R-:W3:Y:S01]  /*5ae0*/  LDC.64 R2, c[0x4][R3] ;  /* 0x0100000003027b82 */ /* 0x000ee20000000a00 */
[----:B------:R-:W4:Y:S01]  /*5af0*/  LDCU.64 UR4, c[0x4][0x8] ;  /* 0x01000100ff0477ac */ /* 0x000f220008000a00 */
[----:B-1----:R-:W-:Y:S01]  /*5b00*/  MOV R5, UR9 ;  /* 0x0000000900057c02 */ /* 0x002fe20008000f00 */
[----:B------:R-:W-:Y:S01]  /*5b10*/  IMAD.U32 R4, RZ, RZ, UR8 ;  /* 0x00000008ff047e24 */ /* 0x000fe2000f8e00ff */
[----:B--2---:R-:W-:Y:S01]  /*5b20*/  MOV R7, UR7 ;  /* 0x0000000700077c02 */ /* 0x004fe20008000f00 */
[----:B------:R-:W-:Y:S01]  /*5b30*/  IMAD.U32 R6, RZ, RZ, UR6 ;  /* 0x00000006ff067e24 */ /* 0x000fe2000f8e00ff */
[----:B----4-:R-:W-:Y:S01]  /*5b40*/  MOV R11, UR5 ;  /* 0x00000005000b7c02 */ /* 0x010fe20008000f00 */
[----:B------:R-:W-:Y:S02]  /*5b50*/  IMAD.U32 R10, RZ, RZ, UR4 ;  /* 0x00000004ff0a7e24 */ /* 0x000fe4000f8e00ff */
[----:B------:R-:W-:Y:S07]  /*5b60*/  LEPC R20, `(.L_x_102) ;  /* 0x000000001014794e */ /* 0x000fee0000000000 */
[----:B---3-5:R-:W-:Y:S05]  /*5b70*/  CALL.ABS.NOINC R2 ;  /* 0x0000000002007343 */ /* 0x028fea0003c00000 */
.L_x_102:
[----:B------:R-:W-:Y:S01]  /*5b80*/  LOP3.LUT P0, RZ, R108, 0x90, RZ, 0xc0, !PT ;  /* 0x000000906cff7812 */ /* 0x000fe2000780c0ff */
[----:B------:R-:W-:Y:S11]  /*5b90*/  BSSY.RECONVERGENT B6, `(.L_x_103) ;  /* 0x0000013000067945 */ /* 0x000ff60003800200 */
[----:B------:R-:W-:Y:S01]  /*5ba0*/  @!UPT UIADD3 URZ, UPT, UPT, URZ, URZ, URZ ;  /* 0x000000fffffff290 */ /* 0x000fe2000fffe0ff */
[----:B------:R-:W-:Y:S05]  /*5bb0*/  @!P0 BRA `(.L_x_104) ;  /* 0x0000000000408947 */ /* 0x000fea0003800000 */
        /* <DEDUP_REMOVED lines=16> */
.L_x_104:
[----:B------:R-:W-:Y:S05]  /*5cc0*/  BSYNC.RECONVERGENT B6 ;  /* 0x0000000000067941 */ /* 0x000fea0003800200 */
.L_x_103:
[----:B------:R-:W-:Y:S01]  /*5cd0*/  ISETP.NE.U32.AND P4, PT, R90, RZ, PT ;  /* 0x000000ff5a00720c */ /* 0x000fe20003f85070 */
[----:B------:R-:W-:Y:S01]  /*5ce0*/  UISETP.NE.AND UP2, UPT, UR50, URZ, UPT ;  /* 0x000000ff3200728c */ /* 0x000fe2000bf45270 */
[----:B------:R-:W-:Y:S01]  /*5cf0*/  ISETP.NE.U32.AND P3, PT, RZ, UR38, PT ;  /* 0x00000026ff007c0c */ /* 0x000fe2000bf65070 */
[----:B------:R-:W-:Y:S01]  /*5d00*/  UISETP.NE.U32.AND UP1, UPT, UR44, URZ, UPT ;  /* 0x000000ff2c00728c */ /* 0x000fe2000bf25070 */
[----:B------:R-:W-:Y:S01]  /*5d10*/  ISETP.NE.AND.EX P4, PT, R91, RZ, PT, P4 ;  /* 0x000000ff5b00720c */ /* 0x000fe20003f85340 */
[----:B------:R-:W-:Y:S01]  /*5d20*/  UPLOP3.LUT UP0, UPT, UPT, UPT, UPT, 0x40, 0x4 ;  /* 0x000000000004789c */ /* 0x000fe20003f0e870 */
[----:B------:R-:W-:Y:S01]  /*5d30*/  ISETP.NE.AND.EX P3, PT, RZ, UR39, PT, P3 ;  /* 0x00000027ff007c0c */ /* 0x000fe2000bf65330 */
[----:B------:R-:W-:Y:S01]  /*5d40*/  UISETP.NE.AND.EX UP1, UPT, UR45, URZ, UPT, UP1 ;  /* 0x000000ff2d00728c */ /* 0x000fe2000bf25310 */
[----:B------:R-:W-:Y:S04]  /*5d50*/  PLOP3.LUT P1, PT, PT, PT, UP2, 0x80, 0x8 ;  /* 0x000000000008781c */ /* 0x000fe80003f2f028 */
[----:B------:R-:W-:Y:S06]  /*5d60*/  @UP2 UPLOP3.LUT UP0, UPT, UPT, UPT, UP1, 0x80, 0x8 ;  /* 0x000000000008289c */ /* 0x000fec0003f0f010 */
[----:B------:R-:W-:Y:S01]  /*5d70*/  PLOP3.LUT P0, PT, PT, PT, UP0, 0x80, 0x8 ;  /* 0x000000000008781c */ /* 0x000fe20003f0f008 */
[----:B------:R-:W-:Y:S01]  /*5d80*/  @!UPT UIADD3 URZ, UPT, UPT, URZ, URZ, URZ ;  /* 0x000000fffffff290 */ /* 0x000fe2000fffe0ff */
[----:B------:R-:W-:Y:S11]  /*5d90*/  BRA.U !UP1, `(.L_x_105) ;  /* 0x0000000109387547 */ /* 0x000ff6000b800000 */
[----:B------:R-:W-:Y:S01]  /*5da0*/  UISETP.NE.U32.AND UP0, UPT, UR38, URZ, UPT ;  /* 0x000000ff2600728c */ /* 0x000fe2000bf05070 */
[----:B------:R-:W-:Y:S02]  /*5db0*/  HFMA2 R0, -RZ, RZ, 0, 5.9604644775390625e-08 ;  /* 0x00000001ff007431 */ /* 0x000fe400000001ff */
[----:B------:R-:W-:Y:S01]  /*5dc0*/  IMAD.MOV.U32 R96, RZ, RZ, 0x1 ;  /* 0x00000001ff607424 */ /* 0x000fe200078e00ff */
[----:B------:R-:W-:Y:S06]  /*5dd0*/  UISETP.NE.AND.EX UP0, UPT, UR39, URZ, UPT, UP0 ;  /* 0x000000ff2700728c */ /* 0x000fec000bf05300 */
[----:B------:R-:W-:Y:S05]  /*5de0*/  PLOP3.LUT P2, PT, PT, PT, UP0, 0x80, 0x8 ;  /* 0x000000000008781c */ /* 0x000fea0003f4f008 */
[----:B------:R-:W1:Y:S01]  /*5df0*/  @UP0 LDCU.64 UR6, c[0x0][0x888] ;  /* 0x00011100ff0607ac */ /* 0x000e620008000a00 */
[----:B------:R-:W-:Y:S07]  /*5e00*/  @UP0 UIMAD UR4, UR36, UR44, URZ ;  /* 0x0000002c240402a4 */ /* 0x000fee000f8e02ff */
[----:B------:R-:W-:Y:S01]  /*5e10*/  @!P2 PRMT R96, R0, 0x7610, R96 ;  /* 0x000076100060a816 */ /* 0x000fe20000000060 */
[----:B-1----:R-:W-:Y:S03]  /*5e20*/  @UP0 UIMAD.WIDE UR6, UR4, 0x4, UR6 ;  /* 0x00000004040608a5 */ /* 0x002fe6000f8e0206 */
[----:B------:R-:W1:Y:S03]  /*5e30*/  @!UP0 LDCU UR4, c[0x0][0x880] ;  /* 0x00011000ff0487ac */ /* 0x000e660008000800 */
[----:B------:R-:W-:Y:S01]  /*5e40*/  IMAD.U32 R2, RZ, RZ, UR6 ;  /* 0x00000006ff027e24 */ /* 0x000fe2000f8e00ff */
[----:B------:R-:W-:Y:S05]  /*5e50*/  MOV R3, UR7 ;  /* 0x0000000700037c02 */ /* 0x000fea0008000f00 */
[----:B-----5:R2:W5:Y:S02]  /*5e60*/  @P2 LDG.E R49, desc[UR46][R2.64] ;  /* 0x0000002e02312981 */ /* 0x020564000c1e1900 */
[----:B-12---:R-:W-:Y:S02]  /*5e70*/  @!P2 IMAD.U32 R49, RZ, RZ, UR4 ;  /* 0x00000004ff31ae24 */ /* 0x006fe4000f8e00ff */
.L_x_105:
[----:B------:R-:W-:Y:S05]  /*5e80*/  @!P4 BRA `(.L_x_106) ;  /* 0x000000000020c947 */ /* 0x000fea0003800000 */
[----:B------:R-:W-:Y:S04]  /*5e90*/  ISETP.NE.U32.AND P2, PT, R88, RZ, PT ;  /* 0x000000ff5800720c */ /* 0x000fe80003f45070 */
[----:B------:R-:W-:Y:S11]  /*5ea0*/  ISETP.NE.AND.EX P2, PT, R89, RZ, PT, P2 ;  /* 0x000000ff5900720c */ /* 0x000ff60003f45320 */
[----:B------:R-:W-:Y:S02]  /*5eb0*/  @!UPT UIADD3 URZ, UPT, UPT, URZ, URZ, URZ ;  /* 0x000000fffffff290 */ /* 0x000fe4000fffe0ff */
[----:B------:R-:W1:Y:S01]  /*5ec0*/  @P2 LDC.64 R2, c[0x0][0x8a8] ;  /* 0x00022a00ff022b82 */ /* 0x000e620000000a00 */
[----:B------:R-:W-:Y:S04]  /*5ed0*/  @P2 IMAD R0, R90, UR36, RZ ;  /* 0x000000245a002c24 */ /* 0x000fe8000f8e02ff */
[----:B-1----:R-:W-:Y:S05]  /*5ee0*/  @P2 IMAD.WIDE R2, R0, 0x4, R2 ;  /* 0x0000000400022825 */ /* 0x002fea00078e0202 */
[----:B-----5:R1:W5:Y:S02]  /*5ef0*/  @P2 LDG.E R47, desc[UR46][R2.64] ;  /* 0x0000002e022f2981 */ /* 0x020364000c1e1900 */
[----:B-1----:R-:W2:Y:S02]  /*5f00*/  @!P2 LDC R47, c[0x0][0x8a0] ;  /* 0x00022800ff2fab82 */ /* 0x002ea40000000800 */
.L_x_106:
[----:B-----5:R-:W-:Y:S01]  /*5f10*/  FSETP.NEU.AND P2, PT, R49, RZ, PT ;  /* 0x000000ff3100720b */ /* 0x020fe20003f4d000 */
[----:B------:R-:W-:Y:S01]  /*5f20*/  BSSY B1, `(.L_x_107) ;  /* 0x0000042000017945 */ /* 0x000fe20003800000 */
[----:B------:R-:W-:Y:S01]  /*5f30*/  SEL R2, RZ, 0xffffffff, P3 ;  /* 0xffffffffff027807 */ /* 0x000fe20001800000 */
[----:B------:R-:W-:Y:S01]  /*5f40*/  IMAD.MOV.U32 R114, RZ, RZ, 0x1 ;  /* 0x00000001ff727424 */ /* 0x000fe200078e00ff */
[----:B------:R-:W-:Y:S01]  /*5f50*/  LOP3.LUT P3, RZ, R96, 0xff, RZ, 0xc0, !PT ;  /* 0x000000ff60ff7812 */ /* 0x000fe2000786c0ff */
[----:B------:R-:W-:Y:S01]  /*5f60*/  IMAD R48, R45, 0x80, R46 ;  /* 0x000000802d307824 */ /* 0x000fe200078e022e */
[----:B------:R-:W-:Y:S02]  /*5f70*/  @P1 SEL R0, RZ, 0xffffffff, P2 ;  /* 0xffffffffff001807 */ /* 0x000fe40001000000 */
[----:B------:R-:W-:Y:S02]  /*5f80*/  CS2R R86, SRZ ;  /* 0x0000000000567805 */ /* 0x000fe4000001ff00 */
[----:B------:R-:W-:Y:S02]  /*5f90*/  LEA R3, R105, UR49, 0x3 ;  /* 0x0000003169037c11 */ /* 0x000fe4000f8e18ff */
[----:B------:R-:W-:Y:S02]  /*5fa0*/  CS2R R84, SRZ ;  /* 0x0000000000547805 */ /* 0x000fe4000001ff00 */
[----:B------:R-:W-:Y:S02]  /*5fb0*/  @P0 SEL R0, R2, R0, !P3 ;  /* 0x0000000002000207 */ /* 0x000fe40005800000 */
[----:B------:R-:W-:Y:S02]  /*5fc0*/  CS2R R82, SRZ ;  /* 0x0000000000527805 */ /* 0x000fe4000001ff00 */
[----:B------:R-:W-:Y:S02]  /*5fd0*/  LEA R111, R45, UR49, 0x3 ;  /* 0x000000312d6f7c11 */ /* 0x000fe4000f8e18ff */
[----:B------:R-:W-:Y:S02]  /*5fe0*/  CS2R R80, SRZ ;  /* 0x0000000000507805 */ /* 0x000fe4000001ff00 */
[----:B------:R-:W-:Y:S02]  /*5ff0*/  @P1 LOP3.LUT R0, R0, 0x1, RZ, 0xc0, !PT ;  /* 0x0000000100001812 */ /* 0x000fe400078ec0ff */
[----:B------:R-:W-:Y:S02]  /*6000*/  SHF.L.U32 R4, R107, 0x1f, RZ ;  /* 0x0000001f6b047819 */ /* 0x000fe400000006ff */
[----:B------:R-:W-:Y:S04]  /*6010*/  ISETP.NE.U32.OR P5, PT, R0, 0x1, !P1 ;  /* 0x000000010000780c */ /* 0x000fe80004fa5470 */
[----:B------:R-:W-:Y:S09]  /*6020*/  P2R R117, PR, RZ, 0x20 ;  /* 0x00000020ff757803 */ /* 0x000ff20000000000 */
[----:B------:R-:W-:Y:S04]  /*6030*/  @P5 SHF.L.U32 R0, R104, 0x1f, RZ ;  /* 0x0000001f68005819 */ /* 0x000fe800000006ff */
[----:B------:R1:W3:Y:S01]  /*6040*/  @P5 SYNCS.PHASECHK.TRANS64.TRYWAIT P1, [R3+URZ+0x30], R0 ;  /* 0x00003000030055a7 */ /* 0x0002e200080211ff */
[----:B------:R4:W2:Y:S01]  /*6050*/  SYNCS.PHASECHK.TRANS64.TRYWAIT P0, [R111+URZ+0xa0], R4 ;  /* 0x0000a0046f0075a7 */ /* 0x0008a200080011ff */
[----:B-1----:R-:W-:Y:S02]  /*6060*/  SEL R0, RZ, 0xffffffff, P2 ;  /* 0xffffffffff007807 */ /* 0x002fe40001000000 */
[----:B------:R-:W-:Y:S11]  /*6070*/  PLOP3.LUT P2, PT, PT, PT, UP1, 0x80, 0x8 ;  /* 0x000000000008781c */ /* 0x000ff60003f4f018 */
[----:B------:R-:W-:Y:S02]  /*6080*/  @!UPT UIADD3 URZ, UPT, UPT, URZ, URZ, URZ ;  /* 0x000000fffffff290 */ /* 0x000fe4000fffe0ff */
[----:B------:R-:W-:Y:S04]  /*6090*/  @P2 SEL R0, R2, R0, !P3 ;  /* 0x0000000002002207 */ /* 0x000fe80005800000 */
[----:B------:R-:W-:Y:S04]  /*60a0*/  LOP3.LUT R0, R0, 0x1, RZ, 0xc0, !PT ;  /* 0x0000000100007812 */ /* 0x000fe800078ec0ff */
[----:B------:R-:W-:Y:S04]  /*60b0*/  ISETP.NE.U32.AND P4, PT, R0, 0x1, PT ;  /* 0x000000010000780c */ /* 0x000fe80003f85070 */
[----:B------:R-:W-:Y:S02]  /*60c0*/  P2R R115, PR, RZ, 0x10 ;  /* 0x00000010ff737803 */ /* 0x000fe40000000000 */
[----:B---3--:R-:W-:Y:S01]  /*60d0*/  @P5 SEL R114, RZ, 0x1, !P1 ;  /* 0x00000001ff725807 */ /* 0x008fe20004800000 */
[----:B--2-4-:R-:W-:Y:S06]  /*60e0*/  @!P5 BRA `(.L_x_108) ;  /* 0x000000000094d947 */ /* 0x014fec0003800000 */
[----:B------:R-:W-:Y:S01]  /*60f0*/  @P4 IMAD R5, R105, 0x1000, R100 ;  /* 0x0000100069054824 */ /* 0x000fe200078e0264 */
[----:B------:R-:W-:Y:S01]  /*6100*/  LOP3.LUT P5, RZ, R101, 0x80, RZ, 0xc0, !PT ;  /* 0x0000008065ff7812 */ /* 0x000fe200078ac0ff */
[----:B------:R-:W-:Y:S01]  /*6110*/  BSSY B0, `(.L_x_109) ;  /* 0x0000010000007945 */ /* 0x000fe20003800000 */
[----:B------:R-:W-:Y:S01]  /*6120*/  ISETP.NE.AND P2, PT, R114, RZ, PT ;  /* 0x000000ff7200720c */ /* 0x000fe20003f45270 */
[----:B------:R-:W-:Y:S01]  /*6130*/  @P4 VIADD R2, R5, UR49 ;  /* 0x0000003105024c36 */ /* 0x000fe20008000000 */
[----:B------:R-:W-:Y:S02]  /*6140*/  PLOP3.LUT P1, PT, PT, PT, PT, 0x8, 0x80 ;  /* 0x000000000080781c */ /* 0x000fe40003f2e170 */
[----:B------:R-:W-:Y:S02]  /*6150*/  CS2R R82, SRZ ;  /* 0x0000000000527805 */ /* 0x000fe4000001ff00 */
[----:B------:R-:W-:Y:S01]  /*6160*/  @P4 PLOP3.LUT P1, PT, P5, PT, PT, 0x80, 0x8 ;  /* 0x000000000008481c */ /* 0x000fe20002f2f070 */
[C---:B------:R-:W-:Y:S01]  /*6170*/  @P4 VIADD R0, R2.reuse, 0x200 ;  /* 0x0000020002004836 */ /* 0x040fe20000000000 */
[----:B------:R-:W-:Y:S01]  /*6180*/  CS2R R80, SRZ ;  /* 0x0000000000507805 */ /* 0x000fe2000001ff00 */
[----:B------:R-:W-:Y:S01]  /*6190*/  @P4 VIADD R2, R2, 0x210 ;  /* 0x0000021002024836 */ /* 0x000fe20000000000 */
[----:B------:R-:W-:Y:S02]  /*61a0*/  CS2R R86, SRZ ;  /* 0x0000000000567805 */ /* 0x000fe4000001ff00 */
[----:B------:R-:W-:Y:S07]  /*61b0*/  CS2R R84, SRZ ;  /* 0x0000000000547805 */ /* 0x000fee000001ff00 */
[----:B------:R-:W-:Y:S01]  /*61c0*/  @P1 VIADD R2, R0, 0xfffffff0 ;  /* 0xfffffff000021836 */ /* 0x000fe20000000000 */
[----:B------:R-:W-:Y:S06]  /*61d0*/  @P2 BRA `(.L_x_110) ;  /* 0x00000000000c2947 */ /* 0x000fec0003800000 */
[----:B------:R-:W-:Y:S04]  /*61e0*/  SHF.L.U32 R0, R104, 0x1f, RZ ;  /* 0x0000001f68007819 */ /* 0x000fe800000006ff */
[----:B------:R-:W1:Y:S02]  /*61f0*/  SYNCS.PHASECHK.TRANS64.TRYWAIT P1, [R3+URZ+0x30], R0 ;  /* 0x00003000030075a7 */ /* 0x000e6400080211ff */
[----:B-1----:R-:W-:Y:S05]  /*6200*/  @!P1 BRA `(.L_x_111) ;  /* 0x0000004000849947 */ /* 0x002fea0003800000 */
.L_x_110:
[----:B------:R-:W-:Y:S05]  /*6210*/  BSYNC B0 ;  /* 0x0000000000007941 */ /* 0x000fea0003800000 */
.L_x_109:
[----:B------:R-:W-:Y:S01]  /*6220*/  ISETP.NE.AND P1, PT, R115, RZ, PT ;  /* 0x000000ff7300720c */ /* 0x000fe20003f25270 */
[----:B-1----:R-:W-:Y:S02]  /*6230*/  VIADD R3, R3, 0x50 ;  /* 0x0000005003037836 */ /* 0x002fe40000000000 */
[----:B------:R-:W-:Y:S02]  /*6240*/  IMAD.U32 R0, RZ, RZ, UR37 ;  /* 0x00000025ff007e24 */ /* 0x000fe4000f8e00ff */
[----:B------:R-:W-:Y:S03]  /*6250*/  VIADD R105, R105, 0x1 ;  /* 0x0000000169697836 */ /* 0x000fe60000000000 */
[----:B------:R-:W-:Y:S05]  /*6260*/  PRMT R0, R0, 0x654, R3 ;  /* 0x0000065400007816 */ /* 0x000fea0000000003 */
[----:B------:R1:W2:Y:S04]  /*6270*/  @P1 LDS.128 R80, [R5+UR49+0x200] ;  /* 0x0002003105501984 */ /* 0x0002a80008000c00 */
[----:B------:R1:W3:Y:S01]  /*6280*/  @P1 LDS.128 R84, [R2] ;  /* 0x0000000002541984 */ /* 0x0002e20000000c00 */
[C---:B------:R-:W-:Y:S01]  /*6290*/  ISETP.NE.AND P1, PT, R105.reuse, 0x4, PT ;  /* 0x000000046900780c */ /* 0x040fe20003f25270 */
[----:B------:R-:W-:Y:S01]  /*62a0*/  @!PT LDS RZ, [RZ] ;  /* 0x00000000fffff984 */ /* 0x000fe20000000800 */
[----:B------:R-:W-:Y:S01]  /*62b0*/  @!PT LDS RZ, [RZ] ;  /* 0x00000000fffff984 */ /* 0x000fe20000000800 */
[----:B------:R-:W-:Y:S01]  /*62c0*/  @!PT LDS RZ, [RZ] ;  /* 0x00000000fffff984 */ /* 0x000fe20000000800 */
[----:B------:R-:W-:Y:S01]  /*62d0*/  @!PT LDS RZ, [RZ] ;  /* 0x00000000fffff984 */ /* 0x000fe20000000800 */
[----:B------:R4:W-:Y:S06]  /*62e0*/  MEMBAR.ALL.CTA ;  /* 0x0000000000007992 */ /* 0x0009ec0000008000 */
[----:B----4-:R-:W4:Y:S01]  /*62f0*/  FENCE.VIEW.ASYNC.S ;  /* 0x00000000000073c6 */ /* 0x010f220000000000 */
[----:B------:R-:W-:Y:S01]  /*6300*/  SEL R105, R105, RZ, P1 ;  /* 0x000000ff69697207 */ /* 0x000fe20000800000 */
[----:B----4-:R4:W-:Y:S02]  /*6310*/  SYNCS.ARRIVE.TRANS64.RED.A1T0 RZ, [R0+URZ], RZ ;  /* 0x000000ff00ff79a7 */ /* 0x0109e400081004ff */
[----:B----4-:R-:W-:Y:S04]  /*6320*/  SEL R0, RZ, 0x1, P1 ;  /* 0x00000001ff007807 */ /* 0x010fe80000800000 */
[----:B-12---:R-:W-:Y:S02]  /*6330*/  LOP3.LUT R104, R104, R0, RZ, 0x3c, !PT ;  /* 0x0000000068687212 */ /* 0x006fe400078e3cff */
.L_x_108:
[----:B------:R-:W-:Y:S05]  /*6340*/  BSYNC B1 ;  /* 0x0000000000017941 */ /* 0x000fea0003800000 */
.L_x_107:
[----:B------:R-:W-:Y:S04]  /*6350*/  SHF.R.U32.HI R0, RZ, 0x15, R48 ;  /* 0x00000015ff007819 */ /* 0x000fe80000011630 */
[----:B------:R-:W-:Y:S01]  /*6360*/  LOP3.LUT P1, RZ, R0, 0x3, R102, 0x48, !PT ;  /* 0x0000000300ff7812 */ /* 0x000fe20007824866 */
[----:B------:R-:W-:Y:S01]  /*6370*/  @!UPT UIADD3 URZ, UPT, UPT, URZ, URZ, URZ ;  /* 0x000000fffffff290 */ /* 0x000fe2000fffe0ff */
[----:B------:R-:W-:Y:S11]  /*6380*/  @P0 BRA `(.L_x_112) ;  /* 0x0000000000080947 */ /* 0x000ff60003800000 */
[----:B------:R-:W1:Y:S02]  /*6390*/  SYNCS.PHASECHK.TRANS64.TRYWAIT P0, [R111+URZ+0xa0], R4 ;  /* 0x0000a0046f0075a7 */ /* 0x000e6400080011ff */
[----:B-1----:R-:W-:Y:S05]  /*63a0*/  @!P0 BRA `(.L_x_113) ;  /* 0x0000004000308947 */ /* 0x002fea0003800000 */
.L_x_112:
[----:B------:R-:W-:Y:S05]  /*63b0*/  @!P1 BRA `(.L_x_114) ;  /* 0x0000000000409947 */ /* 0x000fea0003800000 */
[----:B------:R-:W2:Y:S01]  /*63c0*/  LDCU.64 UR8, c[0x4][0x78] ;  /* 0x01000f00ff0877ac */ /* 0x000ea20008000a00 */
[----:B------:R-:W-:Y:S01]  /*63d0*/  MOV R3, 0x0 ;  /* 0x0000000000037802 */ /* 0x000fe20000000f00 */
[----:B------:R-:W-:Y:S02]  /*63e0*/  HFMA2 R12, -RZ, RZ, 0, 5.9604644775390625e-08 ;  /* 0x00000001ff0c7431 */ /* 0x000fe400000001ff */
[----:B------:R-:W-:Y:S02]  /*63f0*/  IMAD.MOV.U32 R8, RZ, RZ, 0x192 ;  /* 0x00000192ff087424 */ /* 0x000fe400078e00ff */
[----:B------:R-:W-:Y:S01]  /*6400*/  IMAD.MOV.U32 R13, RZ, RZ, RZ ;  /* 0x000000ffff0d7224 */ /* 0x000fe200078e00ff */
[----:B------:R-:W4:Y:S01]  /*6410*/  LDCU.64 UR6, c[0x4][0x80] ;  /* 0x01001000ff0677ac */ /* 0x000f220008000a00 */
[----:B------:R-:W3:Y:S01]  /*6420*/  LDC.64 R2, c[0x4][R3] ;  /* 0x0100000003027b82 */ /* 0x000ee20000000a00 */
[----:B------:R-:W5:Y:S01]  /*6430*/  LDCU.64 UR4, c[0x4][0x18] ;  /* 0x01000300ff0477ac */ /* 0x000f620008000a00 */
[----:B--2---:R-:W-:Y:S01]  /*6440*/  MOV R5, UR9 ;  /* 0x0000000900057c02 */ /* 0x004fe20008000f00 */
[----:B-1----:R-:W-:Y:S01]  /*6450*/  IMAD.U32 R4, RZ, RZ, UR8 ;  /* 0x00000008ff047e24 */ /* 0x002fe2000f8e00ff */
[----:B----4-:R-:W-:Y:S01]  /*6460*/  MOV R7, UR7 ;  /* 0x0000000700077c02 */ /* 0x010fe20008000f00 */
[----:B------:R-:W-:Y:S01]  /*6470*/  IMAD.U32 R6, RZ, RZ, UR6 ;  /* 0x00000006ff067e24 */ /* 0x000fe2000f8e00ff */
[----:B-----5:R-:W-:Y:S01]  /*6480*/  MOV R11, UR5 ;  /* 0x00000005000b7c02 */ /* 0x020fe20008000f00 */
[----:B------:R-:W-:Y:S02]  /*6490*/  IMAD.U32 R10, RZ, RZ, UR4 ;  /* 0x00000004ff0a7e24 */ /* 0x000fe4000f8e00ff */
[----:B------:R-:W-:Y:S07]  /*64a0*/  LEPC R20, `(.L_x_114) ;  /* 0x000000001014794e */ /* 0x000fee0000000000 */
[----:B---3--:R-:W-:Y:S05]  /*64b0*/  CALL.ABS.NOINC R2 ;  /* 0x0000000002007343 */ /* 0x008fea0003c00000 */
.L_x_114:
[----:B-1----:R-:W-:Y:S01]  /*64c0*/  F2FP.F16.E5M2.UNPACK_B R4, R81 ;  /* 0x00000051ff04723e */ /* 0x002fe200020004ff */
[----:B------:R-:W-:Y:S05]  /*64d0*/  WARPSYNC.ALL ;  /* 0x0000000000007948 */ /* 0x000fea0003800000 */
[----:B------:R-:W-:Y:S01]  /*64e0*/  R2UR UR4, R48 ;  /* 0x00000000300472ca */ /* 0x000fe200000e0000 */
[--C-:B------:R-:W-:Y:S01]  /*64f0*/  HADD2.F32 R53, -RZ, R4.reuse.H0_H0 ;  /* 0x20000004ff357230 */ /* 0x100fe20000004100 */
[-C--:B------:R-:W-:Y:S01]  /*6500*/  F2FP.F16.E5M2.UNPACK_B R3, R80.reuse ;  /* 0x00000050ff03723e */ /* 0x080fe200020004ff */
[----:B------:R-:W-:Y:S01]  /*6510*/  HADD2.F32 R54, -RZ, R4.H1_H1 ;  /* 0x30000004ff367230 */ /* 0x000fe20000004100 */
[----:B------:R-:W-:Y:S01]  /*6520*/  F2FP.F16.E5M2.UNPACK_B R0, R80.H1 ;  /* 0x00000050ff00723e */ /* 0x000fe200030004ff */
[----:B------:R-:W-:Y:S01]  /*6530*/  BSSY.RECONVERGENT B0, `(.L_x_115) ;  /* 0x000009e000007945 */ /* 0x000fe20003800200 */
[----:B------:R-:W-:Y:S01]  /*6540*/  F2FP.F16.E5M2.UNPACK_B R64, R83.H1 ;  /* 0x00000053ff40723e */ /* 0x000fe200030004ff */
[--C-:B------:R-:W-:Y:S01]  /*6550*/  HADD2.F32 R2, -RZ, R3.reuse.H0_H0 ;  /* 0x20000003ff027230 */ /* 0x100fe20000004100 */
[----:B---3--:R-:W-:Y:S01]  /*6560*/  F2FP.F16.E5M2.UNPACK_B R74, R86 ;  /* 0x00000056ff4a723e */ /* 0x008fe200020004ff */
[----:B------:R-:W-:Y:S01]  /*6570*/  HADD2.F32 R50, -RZ, R3.H1_H1 ;  /* 0x30000003ff327230 */ /* 0x000fe20000004100 */
[----:B------:R-:W-:Y:S01]  /*6580*/  F2FP.F16.E5M2.UNPACK_B R3, R81.H1 ;  /* 0x00000051ff03723e */ /* 0x000fe200030004ff */
[--C-:B------:R-:W-:Y:S01]  /*6590*/  HADD2.F32 R51, -RZ, R0.reuse.H0_H0 ;  /* 0x20000000ff337230 */ /* 0x100fe20000004100 */
[----:B------:R-:W-:Y:S01]  /*65a0*/  MOV R116, 0x10 ;  /* 0x0000001000747802 */ /* 0x000fe20000000f00 */
[----:B------:R-:W-:Y:S01]  /*65b0*/  HADD2.F32 R52, -RZ, R0.H1_H1 ;  /* 0x30000000ff347230 */ /* 0x000fe20000004100 */
[-C--:B------:R-:W-:Y:S01]  /*65c0*/  F2FP.F16.E5M2.UNPACK_B R0, R82.reuse ;  /* 0x00000052ff00723e */ /* 0x080fe200020004ff */
[----:B------:R-:W1:Y:S01]  /*65d0*/  LDTM.x32 R4, tmem[UR4] ;  /* 0x00000004000479ee */ /* 0x000e6200082c0000 */
[----:B------:R-:W-:Y:S01]  /*65e0*/  LOP3.LUT P5, RZ, R101, 0x80, RZ, 0xc0, !PT ;  /* 0x0000008065ff7812 */ /* 0x000fe200078ac0ff */
[--C-:B------:R-:W-:Y:S01]  /*65f0*/  HADD2.F32 R55, -RZ, R3.reuse.H0_H0 ;  /* 0x20000003ff377230 */ /* 0x100fe20000004100 */
[----:B------:R-:W-:Y:S01]  /*6600*/  IADD3 R113, PT, PT, R100, UR49, RZ ;  /* 0x0000003164717c10 */ /* 0x000fe2000fffe0ff */
[--C-:B------:R-:W-:Y:S01]  /*6610*/  HADD2.F32 R57, -RZ, R0.reuse.H0_H0 ;  /* 0x20000000ff397230 */ /* 0x100fe20000004100 */
[----:B------:R-:W-:Y:S01]  /*6620*/  SEL R116, R116, 0xfffffff0, !P5 ;  /* 0xfffffff074747807 */ /* 0x000fe20006800000 */
[----:B------:R-:W-:Y:S01]  /*6630*/  HADD2.F32 R58, -RZ, R0.H1_H1 ;  /* 0x30000000ff3a7230 */ /* 0x000fe20000004100 */
[----:B------:R-:W-:Y:S01]  /*6640*/  F2FP.F16.E5M2.UNPACK_B R0, R83 ;  /* 0x00000053ff00723e */ /* 0x000fe200020004ff */
[----:B------:R-:W-:Y:S01]  /*6650*/  HADD2.F32 R56, -RZ, R3.H1_H1 ;  /* 0x30000003ff387230 */ /* 0x000fe20000004100 */
[----:B------:R-:W-:Y:S01]  /*6660*/  F2FP.F16.E5M2.UNPACK_B R3, R82.H1 ;  /* 0x00000052ff03723e */ /* 0x000fe200030004ff */
[----:B------:R-:W-:Y:S01]  /*6670*/  HADD2.F32 R73, -RZ, R74.H0_H0 ;  /* 0x2000004aff497230 */ /* 0x000fe20000004100 */
[----:B------:R-:W-:Y:S01]  /*6680*/  IADD3 R113, PT, PT, R113, R116, RZ ;  /* 0x0000007471717210 */ /* 0x000fe20007ffe0ff */
[--C-:B------:R-:W-:Y:S01]  /*6690*/  HADD2.F32 R61, -RZ, R0.reuse.H0_H0 ;  /* 0x20000000ff3d7230 */ /* 0x100fe20000004100 */
[----:B------:R-:W-:Y:S01]  /*66a0*/  ISETP.NE.AND P0, PT, R109, RZ, PT ;  /* 0x000000ff6d00720c */ /* 0x000fe20003f05270 */
[----:B------:R-:W-:Y:S01]  /*66b0*/  HADD2.F32 R62, -RZ, R0.H1_H1 ;  /* 0x30000000ff3e7230 */ /* 0x000fe20000004100 */
[-C--:B------:R-:W-:Y:S01]  /*66c0*/  F2FP.F16.E5M2.UNPACK_B R0, R84.reuse.H1 ;  /* 0x00000054ff00723e */ /* 0x080fe200030004ff */
[--C-:B------:R-:W-:Y:S01]  /*66d0*/  HADD2.F32 R59, -RZ, R3.reuse.H0_H0 ;  /* 0x20000003ff3b7230 */ /* 0x100fe20000004100 */
[----:B------:R-:W-:Y:S01]  /*66e0*/  ISETP.NE.AND P6, PT, R117, RZ, PT ;  /* 0x000000ff7500720c */ /* 0x000fe20003fc5270 */
[----:B------:R-:W-:Y:S01]  /*66f0*/  HADD2.F32 R60, -RZ, R3.H1_H1 ;  /* 0x30000003ff3c7230 */ /* 0x000fe20000004100 */
[----:B------:R-:W-:Y:S01]  /*6700*/  F2FP.F16.E5M2.UNPACK_B R3, R84 ;  /* 0x00000054ff03723e */ /* 0x000fe200020004ff */
[--C-:B------:R-:W-:Y:S02]  /*6710*/  HADD2.F32 R67, -RZ, R0.reuse.H0_H0 ;  /* 0x20000000ff437230 */ /* 0x100fe40000004100 */
[----:B------:R-:W-:Y:S01]  /*6720*/  HADD2.F32 R68, -RZ, R0.H1_H1 ;  /* 0x30000000ff447230 */ /* 0x000fe20000004100 */
[----:B------:R-:W-:Y:S01]  /*6730*/  F2FP.F16.E5M2.UNPACK_B R0, R85.H1 ;  /* 0x00000055ff00723e */ /* 0x000fe200030004ff */
[--C-:B------:R-:W-:Y:S02]  /*6740*/  HADD2.F32 R65, -RZ, R3.reuse.H0_H0 ;  /* 0x20000003ff417230 */ /* 0x100fe40000004100 */
[C---:B-1----:R-:W-:Y:S01]  /*6750*/  FMUL R7, R47.reuse, R7 ;  /* 0x000000072f077220 */ /* 0x042fe20000400000 */
[----:B------:R-:W-:Y:S01]  /*6760*/  HADD2.F32 R66, -RZ, R3.H1_H1 ;  /* 0x30000003ff427230 */ /* 0x000fe20000004100 */
[----:B------:R-:W-:Y:S01]  /*6770*/  F2FP.F16.E5M2.UNPACK_B R3, R85 ;  /* 0x00000055ff03723e */ /* 0x000fe200020004ff */
[--C-:B------:R-:W-:Y:S02]  /*6780*/  HADD2.F32 R71, -RZ, R0.reuse.H0_H0 ;  /* 0x20000000ff477230 */ /* 0x100fe40000004100 */
[----:B------:R-:W-:Y:S02]  /*6790*/  HADD2.F32 R72, -RZ, R0.H1_H1 ;  /* 0x30000000ff487230 */ /* 0x000fe40000004100 */
[----:B------:R-:W-:Y:S01]  /*67a0*/  FMUL R0, R47, R4 ;  /* 0x000000042f007220 */ /* 0x000fe20000400000 */
[--C-:B------:R-:W-:Y:S01]  /*67b0*/  HADD2.F32 R69, -RZ, R3.reuse.H0_H0 ;  /* 0x20000003ff457230 */ /* 0x100fe20000004100 */
[----:B------:R-:W-:Y:S01]  /*67c0*/  F2FP.F16.E5M2.UNPACK_B R4, R87 ;  /* 0x00000057ff04723e */ /* 0x000fe200020004ff */
[----:B------:R-:W-:Y:S01]  /*67d0*/  HADD2.F32 R70, -RZ, R3.H1_H1 ;  /* 0x30000003ff467230 */ /* 0x000fe20000004100 */
[----:B------:R-:W-:Y:S01]  /*67e0*/  F2FP.F16.E5M2.UNPACK_B R3, R86.H1 ;  /* 0x00000056ff03723e */ /* 0x000fe200030004ff */
[----:B------:R-:W-:Y:S01]  /*67f0*/  FFMA R0, R49, R2, R0 ;  /* 0x0000000231007223 */ /* 0x000fe20000000000 */
[----:B------:R-:W-:Y:S01]  /*6800*/  FMUL R2, R47, R5 ;  /* 0x000000052f027220 */ /* 0x000fe20000400000 */
[----:B------:R-:W-:Y:S01]  /*6810*/  HADD2.F32 R74, -RZ, R74.H1_H1 ;  /* 0x3000004aff4a7230 */ /* 0x000fe20000004100 */
[----:B------:R-:W-:Y:S01]  /*6820*/  F2FP.F16.E5M2.UNPACK_B R5, R87.H1 ;  /* 0x00000057ff05723e */ /* 0x000fe200030004ff */
[--C-:B------:R-:W-:Y:S02]  /*6830*/  HADD2.F32 R75, -RZ, R3.reuse.H0_H0 ;  /* 0x20000003ff4b7230 */ /* 0x100fe40000004100 */
[----:B------:R-:W-:Y:S01]  /*6840*/  FFMA R2, R49, R50, R2 ;  /* 0x0000003231027223 */ /* 0x000fe20000000002 */
[----:B------:R-:W-:Y:S02]  /*6850*/  HADD2.F32 R76, -RZ, R3.H1_H1 ;  /* 0x30000003ff4c7230 */ /* 0x000fe40000004100 */
[C---:B------:R-:W-:Y:S01]  /*6860*/  FMUL R3, R47.reuse, R6 ;  /* 0x000000062f037220 */ /* 0x040fe20000400000 */
[--C-:B------:R-:W-:Y:S02]  /*6870*/  HADD2.F32 R50, -RZ, R4.reuse.H0_H0 ;  /* 0x20000004ff327230 */ /* 0x100fe40000004100 */
[C---:B------:R-:W-:Y:S01]  /*6880*/  FMUL R6, R47.reuse, R11 ;  /* 0x0000000b2f067220 */ /* 0x040fe20000400000 */
[----:B------:R-:W-:Y:S01]  /*6890*/  FMUL R11, R47, R16 ;  /* 0x000000102f0b7220 */ /* 0x000fe20000400000 */
[C---:B------:R-:W-:Y:S01]  /*68a0*/  FFMA R3, R49.reuse, R51, R3 ;  /* 0x0000003331037223 */ /* 0x040fe20000000003 */
[----:B------:R-:W-:Y:S01]  /*68b0*/  FFMA R7, R49, R52, R7 ;  /* 0x0000003431077223 */ /* 0x000fe20000000007 */
[----:B------:R-:W-:Y:S02]  /*68c0*/  HADD2.F32 R51, -RZ, R4.H1_H1 ;  /* 0x30000004ff337230 */ /* 0x000fe40000004100 */
[C---:B------:R-:W-:Y:S01]  /*68d0*/  FMUL R4, R47.reuse, R9 ;  /* 0x000000092f047220 */ /* 0x040fe20000400000 */
[--C-:B------:R-:W-:Y:S02]  /*68e0*/  HADD2.F32 R52, -RZ, R5.reuse.H0_H0 ;  /* 0x20000005ff347230 */ /* 0x100fe40000004100 */
[----:B------:R-:W-:Y:S01]  /*68f0*/  FMUL R16, R47, R21 ;  /* 0x000000152f107220 */ /* 0x000fe20000400000 */
[----:B------:R-:W-:Y:S01]  /*6900*/  F2FP.SATFINITE.E5M2.F32.PACK_AB_MERGE_C R78, R7, R3, RZ ;  /* 0x00000003074e723e */ /* 0x000fe200048060ff */
[C---:B------:R-:W-:Y:S01]  /*6910*/  FMUL R3, R47.reuse, R8 ;  /* 0x000000082f037220 */ /* 0x040fe20000400000 */
[----:B------:R-:W-:Y:S02]  /*6920*/  HADD2.F32 R77, -RZ, R5.H1_H1 ;  /* 0x30000005ff4d7230 */ /* 0x000fe40000004100 */
[C---:B------:R-:W-:Y:S01]  /*6930*/  FMUL R7, R47.reuse, R12 ;  /* 0x0000000c2f077220 */ /* 0x040fe20000400000 */
[----:B------:R-:W-:Y:S01]  /*6940*/  FMUL R8, R47, R13 ;  /* 0x0000000d2f087220 */ /* 0x000fe20000400000 */
[C---:B------:R-:W-:Y:S01]  /*6950*/  FFMA R3, R49.reuse, R53, R3 ;  /* 0x0000003531037223 */ /* 0x040fe20000000003 */
[----:B------:R-:W-:Y:S01]  /*6960*/  FFMA R4, R49, R54, R4 ;  /* 0x0000003631047223 */ /* 0x000fe20000000004 */
[C---:B------:R-:W-:Y:S01]  /*6970*/  FMUL R12, R47.reuse, R17 ;  /* 0x000000112f0c7220 */ /* 0x040fe20000400000 */
[C---:B------:R-:W-:Y:S01]  /*6980*/  FMUL R5, R47.reuse, R10 ;  /* 0x0000000a2f057220 */ /* 0x040fe20000400000 */
[C---:B------:R-:W-:Y:S01]  /*6990*/  FMUL R9, R47.reuse, R14 ;  /* 0x0000000e2f097220 */ /* 0x040fe20000400000 */
[C---:B------:R-:W-:Y:S01]  /*69a0*/  FMUL R10, R47.reuse, R15 ;  /* 0x0000000f2f0a7220 */ /* 0x040fe20000400000 */
[----:B------:R-:W-:Y:S01]  /*69b0*/  FMUL R15, R47, R20 ;  /* 0x000000142f0f7220 */ /* 0x000fe20000400000 */
[C---:B------:R-:W-:Y:S01]  /*69c0*/  FFMA R5, R49.reuse, R55, R5 ;  /* 0x0000003731057223 */ /* 0x040fe20000000005 */
[C---:B------:R-:W-:Y:S01]  /*69d0*/  FFMA R6, R49.reuse, R56, R6 ;  /* 0x0000003831067223 */ /* 0x040fe20000000006 */
[C---:B------:R-:W-:Y:S01]  /*69e0*/  FFMA R7, R49.reuse, R57, R7 ;  /* 0x0000003931077223 */ /* 0x040fe20000000007 */
[C---:B------:R-:W-:Y:S01]  /*69f0*/  FFMA R8, R49.reuse, R58, R8 ;  /* 0x0000003a31087223 */ /* 0x040fe20000000008 */
[--C-:B------:R-:W-:Y:S02]  /*6a00*/  HADD2.F32 R63, -RZ, R64.reuse.H0_H0 ;  /* 0x20000040ff3f7230 */ /* 0x100fe40000004100 */
[C---:B------:R-:W-:Y:S01]  /*6a10*/  FFMA R9, R49.reuse, R59, R9 ;  /* 0x0000003b31097223 */ /* 0x040fe20000000009 */
[----:B------:R-:W-:Y:S01]  /*6a20*/  F2FP.SATFINITE.E5M2.F32.PACK_AB_MERGE_C R5, R6, R5, RZ ;  /* 0x000000050605723e */ /* 0x000fe200048060ff */
[C---:B------:R-:W-:Y:S01]  /*6a30*/  FFMA R10, R49.reuse, R60, R10 ;  /* 0x0000003c310a7223 */ /* 0x040fe2000000000a */
[C---:B------:R-:W-:Y:S01]  /*6a40*/  FFMA R11, R49.reuse, R61, R11 ;  /* 0x0000003d310b7223 */ /* 0x040fe2000000000b */
[----:B------:R-:W-:Y:S01]  /*6a50*/  FFMA R12, R49, R62, R12 ;  /* 0x0000003e310c7223 */ /* 0x000fe2000000000c */
[C---:B------:R-:W-:Y:S01]  /*6a60*/  FMUL R20, R47.reuse, R25 ;  /* 0x000000192f147220 */ /* 0x040fe20000400000 */
[C---:B------:R-:W-:Y:S01]  /*6a70*/  FMUL R25, R47.reuse, R30 ;  /* 0x0000001e2f197220 */ /* 0x040fe20000400000 */
[C---:B------:R-:W-:Y:S01]  /*6a80*/  FMUL R30, R47.reuse, R35 ;  /* 0x000000232f1e7220 */ /* 0x040fe20000400000 */
[----:B------:R-:W-:Y:S01]  /*6a90*/  F2FP.SATFINITE.E5M2.F32.PACK_AB_MERGE_C R9, R10, R9, RZ ;  /* 0x000000090a09723e */ /* 0x000fe200048060ff */
[----:B------:R-:W-:Y:S02]  /*6aa0*/  HADD2.F32 R64, -RZ, R64.H1_H1 ;  /* 0x30000040ff407230 */ /* 0x000fe40000004100 */
[C---:B------:R-:W-:Y:S01]  /*6ab0*/  FMUL R13, R47.reuse, R18 ;  /* 0x000000122f0d7220 */ /* 0x040fe20000400000 */
[C---:B------:R-:W-:Y:S01]  /*6ac0*/  FMUL R14, R47.reuse, R19 ;  /* 0x000000132f0e7220 */ /* 0x040fe20000400000 */
[C---:B------:R-:W-:Y:S01]  /*6ad0*/  FMUL R17, R47.reuse, R22 ;  /* 0x000000162f117220 */ /* 0x040fe20000400000 */
[----:B------:R-:W-:Y:S01]  /*6ae0*/  FMUL R18, R47, R23 ;  /* 0x000000172f127220 */ /* 0x000fe20000400000 */
[C---:B------:R-:W-:Y:S01]  /*6af0*/  FFMA R13, R49.reuse, R63, R13 ;  /* 0x0000003f310d7223 */ /* 0x040fe2000000000d */
[C---:B------:R-:W-:Y:S01]  /*6b00*/  FFMA R14, R49.reuse, R64, R14 ;  /* 0x00000040310e7223 */ /* 0x040fe2000000000e */
[----:B------:R-:W-:Y:S01]  /*6b10*/  FFMA R15, R49, R65, R15 ;  /* 0x00000041310f7223 */ /* 0x000fe2000000000f */
[----:B------:R-:W-:Y:S01]  /*6b20*/  FMUL R19, R47, R24 ;  /* 0x000000182f137220 */ /* 0x000fe20000400000 */
[C---:B------:R-:W-:Y:S01]  /*6b30*/  FFMA R16, R49.reuse, R66, R16 ;  /* 0x0000004231107223 */ /* 0x040fe20000000010 */
[----:B------:R-:W-:Y:S01]  /*6b40*/  FFMA R17, R49, R67, R17 ;  /* 0x0000004331117223 */ /* 0x000fe20000000011 */
[----:B------:R-:W-:Y:S01]  /*6b50*/  F2FP.SATFINITE.E5M2.F32.PACK_AB_MERGE_C R13, R14, R13, RZ ;  /* 0x0000000d0e0d723e */ /* 0x000fe200048060ff */
[C---:B------:R-:W-:Y:S01]  /*6b60*/  FMUL R21, R47.reuse, R26 ;  /* 0x0000001a2f157220 */ /* 0x040fe20000400000 */
[----:B------:R-:W-:Y:S01]  /*6b70*/  FMUL R22, R47, R27 ;  /* 0x0000001b2f167220 */ /* 0x000fe20000400000 */
[C---:B------:R-:W-:Y:S01]  /*6b80*/  FFMA R18, R49.reuse, R68, R18 ;  /* 0x0000004431127223 */ /* 0x040fe20000000012 */
[----:B------:R-:W-:Y:S01]  /*6b90*/  FFMA R19, R49, R69, R19 ;  /* 0x0000004531137223 */ /* 0x000fe20000000013 */
[----:B------:R-:W-:Y:S01]  /*6ba0*/  FMUL R23, R47, R28 ;  /* 0x0000001c2f177220 */ /* 0x000fe20000400000 */
[----:B------:R-:W-:Y:S01]  /*6bb0*/  FFMA R20, R49, R70, R20 ;  /* 0x0000004631147223 */ /* 0x000fe20000000014 */
[----:B------:R-:W-:Y:S01]  /*6bc0*/  FMUL R24, R47, R29 ;  /* 0x0000001d2f187220 */ /* 0x000fe20000400000 */
[C---:B------:R-:W-:Y:S01]  /*6bd0*/  FFMA R21, R49.reuse, R71, R21 ;  /* 0x0000004731157223 */ /* 0x040fe20000000015 */
[----:B------:R-:W-:Y:S01]  /*6be0*/  FFMA R22, R49, R72, R22 ;  /* 0x0000004831167223 */ /* 0x000fe20000000016 */
[C---:B------:R-:W-:Y:S01]  /*6bf0*/  FMUL R26, R47.reuse, R31 ;  /* 0x0000001f2f1a7220 */ /* 0x040fe20000400000 */
[----:B------:R-:W-:Y:S01]  /*6c00*/  FMUL R27, R47, R32 ;  /* 0x000000202f1b7220 */ /* 0x000fe20000400000 */
[----:B------:R-:W-:Y:S01]  /*6c10*/  FFMA R23, R49, R73, R23 ;  /* 0x0000004931177223 */ /* 0x000fe20000000017 */
[----:B------:R-:W-:Y:S01]  /*6c20*/  FMUL R28, R47, R33 ;  /* 0x000000212f1c7220 */ /* 0x000fe20000400000 */
[----:B------:R-:W-:Y:S01]  /*6c30*/  FFMA R24, R49, R74, R24 ;  /* 0x0000004a31187223 */ /* 0x000fe20000000018 */
[----:B------:R-:W-:Y:S01]  /*6c40*/  FMUL R29, R47, R34 ;  /* 0x000000222f1d7220 */ /* 0x000fe20000400000 */
[C---:B------:R-:W-:Y:S01]  /*6c50*/  FFMA R25, R49.reuse, R75, R25 ;  /* 0x0000004b31197223 */ /* 0x040fe20000000019 */
[C---:B------:R-:W-:Y:S01]  /*6c60*/  FFMA R26, R49.reuse, R76, R26 ;  /* 0x0000004c311a7223 */ /* 0x040fe2000000001a */
[C---:B------:R-:W-:Y:S01]  /*6c70*/  FFMA R27, R49.reuse, R50, R27 ;  /* 0x00000032311b7223 */ /* 0x040fe2000000001b */
[C---:B------:R-:W-:Y:S01]  /*6c80*/  FFMA R28, R49.reuse, R51, R28 ;  /* 0x00000033311c7223 */ /* 0x040fe2000000001c */
[----:B------:R-:W-:Y:S01]  /*6c90*/  F2FP.SATFINITE.E5M2.F32.PACK_AB_MERGE_C R17, R18, R17, RZ ;  /* 0x000000111211723e */ /* 0x000fe200048060ff */
[C---:B------:R-:W-:Y:S01]  /*6ca0*/  FFMA R29, R49.reuse, R52, R29 ;  /* 0x00000034311d7223 */ /* 0x040fe2000000001d */
[----:B------:R-:W-:Y:S01]  /*6cb0*/  F2FP.SATFINITE.E5M2.F32.PACK_AB_MERGE_C R21, R22, R21, RZ ;  /* 0x000000151615723e */ /* 0x000fe200048060ff */
[----:B------:R-:W-:Y:S01]  /*6cc0*/  FFMA R30, R49, R77, R30 ;  /* 0x0000004d311e7223 */ /* 0x000fe2000000001e */
[----:B------:R-:W-:Y:S02]  /*6cd0*/  F2FP.SATFINITE.E5M2.F32.PACK_AB_MERGE_C R32, R2, R0, R78 ;  /* 0x000000000220723e */ /* 0x000fe4000480604e */
[----:B------:R-:W-:Y:S02]  /*6ce0*/  F2FP.SATFINITE.E5M2.F32.PACK_AB_MERGE_C R33, R4, R3, R5 ;  /* 0x000000030421723e */ /* 0x000fe40004806005 */
[----:B------:R-:W-:Y:S02]  /*6cf0*/  F2FP.SATFINITE.E5M2.F32.PACK_AB_MERGE_C R34, R8, R7, R9 ;  /* 0x000000070822723e */ /* 0x000fe40004806009 */
[----:B------:R-:W-:Y:S02]  /*6d00*/  F2FP.SATFINITE.E5M2.F32.PACK_AB_MERGE_C R35, R12, R11, R13 ;  /* 0x0000000b0c23723e */ /* 0x000fe4000480600d */
[----:B------:R-:W-:Y:S02]  /*6d10*/  F2FP.SATFINITE.E5M2.F32.PACK_AB_MERGE_C R16, R16, R15, R17 ;  /* 0x0000000f1010723e */ /* 0x000fe40004806011 */
[----:B------:R-:W-:Y:S01]  /*6d20*/  F2FP.SATFINITE.E5M2.F32.PACK_AB_MERGE_C R17, R20, R19, R21 ;  /* 0x000000131411723e */ /* 0x000fe20004806015 */
[----:B------:R1:W-:Y:S01]  /*6d30*/  STS.128 [R100+UR49+0x4200], R32 ;  /* 0x0042002064007988 */ /* 0x0003e20008000c31 */
[----:B------:R-:W-:Y:S02]  /*6d40*/  F2FP.SATFINITE.E5M2.F32.PACK_AB_MERGE_C R18, R26, R25, RZ ;  /* 0x000000191a12723e */ /* 0x000fe400048060ff */
[----:B------:R-:W-:Y:S02]  /*6d50*/  F2FP.SATFINITE.E5M2.F32.PACK_AB_MERGE_C R19, R30, R29, RZ ;  /* 0x0000001d1e13723e */ /* 0x000fe400048060ff */
[----:B------:R-:W-:Y:S02]  /*6d60*/  F2FP.SATFINITE.E5M2.F32.PACK_AB_MERGE_C R18, R24, R23, R18 ;  /* 0x000000171812723e */ /* 0x000fe40004806012 */
[----:B------:R-:W-:Y:S02]  /*6d70*/  F2FP.SATFINITE.E5M2.F32.PACK_AB_MERGE_C R19, R28, R27, R19 ;  /* 0x0000001b1c13723e */ /* 0x000fe40004806013 */
[----:B------:R-:W-:Y:S02]  /*6d80*/  LEA R0, R105, UR49, 0x3 ;  /* 0x0000003169007c11 */ /* 0x000fe4000f8e18ff */
[----:B------:R-:W-:Y:S01]  /*6d90*/  @P6 SHF.L.U32 R2, R104, 0x1f, RZ ;  /* 0x0000001f68026819 */ /* 0x000fe200000006ff */
[----:B------:R1:W-:Y:S01]  /*6da0*/  STS.128 [R113+0x4200], R16 ;  /* 0x0042001071007388 */ /* 0x0003e20000000c00 */
[----:B------:R-:W-:Y:S01]  /*6db0*/  @!PT LDS RZ, [RZ] ;  /* 0x00000000fffff984 */ /* 0x000fe20000000800 */
[----:B------:R-:W-:Y:S01]  /*6dc0*/  @!PT LDS RZ, [RZ] ;  /* 0x00000000fffff984 */ /* 0x000fe20000000800 */
[----:B------:R-:W-:Y:S01]  /*6dd0*/  @!PT LDS RZ, [RZ] ;  /* 0x00000000fffff984 */ /* 0x000fe20000000800 */
[----:B------:R-:W-:Y:S01]  /*6de0*/  @!PT LDS RZ, [RZ] ;  /* 0x00000000fffff984 */ /* 0x000fe20000000800 */
[----:B------:R2:W-:Y:S07]  /*6df0*/  MEMBAR.ALL.CTA ;  /* 0x0000000000007992 */ /* 0x0005ee0000008000 */
[----:B--2---:R-:W2:Y:S02]  /*6e00*/  FENCE.VIEW.ASYNC.S ;  /* 0x00000000000073c6 */ /* 0x004ea40000000000 */
[----:B--2---:R-:W-:Y:S06]  /*6e10*/  BAR.SYNC.DEFER_BLOCKING 0x1, 0x80 ;  /* 0x0042000000007b1d */ /* 0x004fec0000010000 */
[----:B------:R-:W-:Y:S05]  /*6e20*/  @P0 BRA `(.L_x_116) ;  /* 0x0000000000380947 */ /* 0x000fea0003800000 */
[----:B------:R-:W-:Y:S02]  /*6e30*/  UIADD3 UR4, UPT, UPT, UR49, 0x4200, URZ ;  /* 0x0000420031047890 */ /* 0x000fe4000fffe0ff */
[----:B------:R-:W-:Y:S01]  /*6e40*/  UIADD3 UR8, UP0, UPT, UR52, 0x680, URZ ;  /* 0x0000068034087890 */ /* 0x000fe2000ff1e0ff */
[----:B------:R-:W-:Y:S01]  /*6e50*/  UMOV UR43, UR36 ;  /* 0x00000024002b7c82 */ /* 0x000fe20008000000 */
[----:B------:R-:W-:Y:S02]  /*6e60*/  UIADD3 UR5, UPT, UPT, UR41, 0x80, URZ ;  /* 0x0000008029057890 */ /* 0x000fe4000fffe0ff */
[----:B------:R-:W-:Y:S01]  /*6e70*/  MOV R108, UR4 ;  /* 0x00000004006c7c02 */ /* 0x000fe20008000f00 */
[----:B------:R-:W-:Y:S02]  /*6e80*/  UIADD3.X UR9, UPT, UPT, URZ, UR53, URZ, UP0, !UPT ;  /* 0x00000035ff097290 */ /* 0x000fe400087fe4ff */
[----:B------:R-:W-:Y:S01]  /*6e90*/  UIADD3 UR4, UPT, UPT, UR49, 0x4a00, URZ ;  /* 0x00004a0031047890 */ /* 0x000fe2000fffe0ff */
[----:B------:R-:W-:Y:S01]  /*6ea0*/  R2UR UR40, R108 ;  /* 0x000000006c2872ca */ /* 0x000fe200000e0000 */
[----:B------:R-:W-:Y:S01]  /*6eb0*/  UMOV UR6, UR42 ;  /* 0x0000002a00067c82 */ /* 0x000fe20008000000 */
[----:B------:R-:W-:Y:S11]  /*6ec0*/  UMOV UR7, UR36 ;  /* 0x0000002400077c82 */ /* 0x000ff60008000000 */
[----:B------:R2:W-:Y:S01]  /*6ed0*/  UTMASTG.3D [UR40], [UR8] ;  /* 0x00000028080073b5 */ /* 0x0005e20008010000 */
[----:B------:R2:W-:Y:S01]  /*6ee0*/  UTMASTG.3D [UR4], [UR8] ;  /* 0x00000004080073b5 */ /* 0x0005e20008010000 */
[----:B------:R0:W-:Y:S01]  /*6ef0*/  UTMACMDFLUSH ;  /* 0x00000000000079b7 */ /* 0x0001e20000000000 */
[----:B--2---:R-:W-:Y:S04]  /*6f00*/  DEPBAR.LE SB0, 0x1 ;  /* 0x000080400000791a */ /* 0x004fe80000000000 */
.L_x_116:
[----:B------:R-:W-:Y:S05]  /*6f10*/  BSYNC.RECONVERGENT B0 ;  /* 0x0000000000007941 */ /* 0x000fea0003800200 */
.L_x_115:
[----:B------:R-:W-:Y:S06]  /*6f20*/  BAR.SYNC.DEFER_BLOCKING 0x1, 0x80 ;  /* 0x0042000000007b1d */ /* 0x000fec0000010000 */
[----:B------:R-:W2:Y:S01]  /*6f30*/  @P6 SYNCS.PHASECHK.TRANS64.TRYWAIT P0, [R0+URZ+0x30], R2 ;  /* 0x00003002000065a7 */ /* 0x000ea200080011ff */
[----:B------:R-:W-:Y:S01]  /*6f40*/  BSSY B1, `(.L_x_117) ;  /* 0x0000021000017945 */ /* 0x000fe20003800000 */
[----:B--2---:R-:W-:Y:S03]  /*6f50*/  @P6 SEL R114, RZ, 0x1, !P0 ;  /* 0x00000001ff726807 */ /* 0x004fe60004000000 */
[----:B------:R-:W-:Y:S05]  /*6f60*/  @!P6 BRA `(.L_x_118) ;  /* 0x000000000078e947 */ /* 0x000fea0003800000 */
[----:B------:R-:W-:Y:S01]  /*6f70*/  ISETP.NE.AND P1, PT, R115, RZ, PT ;  /* 0x000000ff7300720c */ /* 0x000fe20003f25270 */
[----:B------:R-:W-:Y:S01]  /*6f80*/  BSSY B0, `(.L_x_119) ;  /* 0x0000009000007945 */ /* 0x000fe20003800000 */
[----:B------:R-:W-:Y:S11]  /*6f90*/  ISETP.NE.AND P0, PT, R114, RZ, PT ;  /* 0x000000ff7200720c */ /* 0x000ff60003f05270 */
[----:B------:R-:W-:Y:S05]  /*6fa0*/  @P1 IMAD R2, R105, 0x1000, R100 ;  /* 0x0000100069021824 */ /* 0x000fea00078e0264 */
[----:B------:R-:W-:Y:S05]  /*6fb0*/  @P1 IADD3 R4, PT, PT, R2, UR49, RZ ;  /* 0x0000003102041c10 */ /* 0x000fea000fffe0ff */
[----:B------:R-:W-:Y:S01]  /*6fc0*/  @P1 IMAD.IADD R4, R4, 0x1, R116 ;  /* 0x0000000104041824 */ /* 0x000fe200078e0274 */
[----:B------:R-:W-:Y:S06]  /*6fd0*/  @P0 BRA `(.L_x_120) ;  /* 0x00000000000c0947 */ /* 0x000fec0003800000 */
[----:B------:R-:W-:Y:S04]  /*6fe0*/  SHF.L.U32 R3, R104, 0x1f, RZ ;  /* 0x0000001f68037819 */ /* 0x000fe800000006ff */
[----:B------:R-:W2:Y:S02]  /*6ff0*/  SYNCS.PHASECHK.TRANS64.TRYWAIT P0, [R0+URZ+0x30], R3 ;  /* 0x00003003000075a7 */ /* 0x000ea400080011ff */
[----:B--2---:R-:W-:Y:S05]  /*7000*/  @!P0 BRA `(.L_x_121) ;  /* 0x00000034002c8947 */ /* 0x004fea0003800000 */
.L_x_120:
[----:B------:R-:W-:Y:S05]  /*7010*/  BSYNC B0 ;  /* 0x0000000000007941 */ /* 0x000fea0003800000 */
.L_x_119:
[----:B------:R-:W-:Y:S01]  /*7020*/  ISETP.NE.AND P0, PT, R115, RZ, PT ;  /* 0x000000ff7300720c */ /* 0x000fe20003f05270 */
[----:B------:R-:W-:Y:S11]  /*7030*/  VIADD R105, R105, 0x1 ;  /* 0x0000000169697836 */ /* 0x000ff60000000000 */
[----:B------:R-:W-:Y:S01]  /*7040*/  @!UPT UIADD3 URZ, UPT, UPT, URZ, URZ, URZ ;  /* 0x000000fffffff290 */ /* 0x000fe2000fffe0ff */
[----:B------:R3:W4:Y:S04]  /*7050*/  @P0 LDS.128 R80, [R2+UR49+0x200] ;  /* 0x0002003102500984 */ /* 0x0007280008000c00 */
[----:B------:R1:W1:Y:S01]  /*7060*/  @P0 LDS.128 R84, [R4+0x200] ;  /* 0x0002000004540984 */ /* 0x0002620000000c00 */
[C---:B------:R-:W-:Y:S01]  /*7070*/  ISETP.NE.AND P0, PT, R105.reuse, 0x4, PT ;  /* 0x000000046900780c */ /* 0x040fe20003f05270 */
[----:B------:R-:W-:Y:S01]  /*7080*/  @!PT LDS RZ, [RZ] ;  /* 0x00000000fffff984 */ /* 0x000fe20000000800 */
[----:B------:R-:W-:Y:S01]  /*7090*/  @!PT LDS RZ, [RZ] ;  /* 0x00000000fffff984 */ /* 0x000fe20000000800 */
[----:B------:R-:W-:Y:S01]  /*70a0*/  @!PT LDS RZ, [RZ] ;  /* 0x00000000fffff984 */ /* 0x000fe20000000800 */
[----:B------:R-:W-:Y:S01]  /*70b0*/  @!PT LDS RZ, [RZ] ;  /* 0x00000000fffff984 */ /* 0x000fe20000000800 */
[----:B------:R5:W-:Y:S06]  /*70c0*/  MEMBAR.ALL.CTA ;  /* 0x0000000000007992 */ /* 0x000bec0000008000 */
[----:B-----5:R-:W5:Y:S01]  /*70d0*/  FENCE.VIEW.ASYNC.S ;  /* 0x00000000000073c6 */ /* 0x020f620000000000 */
[----:B------:R-:W-:Y:S01]  /*70e0*/  SEL R105, R105, RZ, P0 ;  /* 0x000000ff69697207 */ /* 0x000fe20000000000 */
[----:B---3--:R-:W-:Y:S02]  /*70f0*/  VIADD R2, R0, 0x50 ;  /* 0x0000005000027836 */ /* 0x008fe40000000000 */
[----:B--2---:R-:W-:Y:S05]  /*7100*/  IMAD.U32 R0, RZ, RZ, UR37 ;  /* 0x00000025ff007e24 */ /* 0x004fea000f8e00ff */
[----:B------:R-:W-:Y:S04]  /*7110*/  PRMT R0, R0, 0x654, R2 ;  /* 0x0000065400007816 */ /* 0x000fe80000000002 */
[----:B-----5:R2:W-:Y:S02]  /*7120*/  SYNCS.ARRIVE.TRANS64.RED.A1T0 RZ, [R0+URZ], RZ ;  /* 0x000000ff00ff79a7 */ /* 0x0205e400081004ff */
[----:B--2---:R-:W-:Y:S04]  /*7130*/  SEL R0, RZ, 0x1, P0 ;  /* 0x00000001ff007807 */ /* 0x004fe80000000000 */
[----:B-1--4-:R-:W-:Y:S02]  /*7140*/  LOP3.LUT R104, R104, R0, RZ, 0x3c, !PT ;  /* 0x0000000068687212 */ /* 0x012fe400078e3cff */
.L_x_118:
[----:B------:R-:W-:Y:S05]  /*7150*/  BSYNC B1 ;  /* 0x0000000000017941 */ /* 0x000fea0003800000 */
.L_x_117:
[----:B------:R-:W-:Y:S05]  /*7160*/  VIADD R0, R48, 0x20 ;  /* 0x0000002030007836 */ /* 0x000fea0000000000 */
[----:B------:R-:W-:Y:S04]  /*7170*/  SHF.R.U32.HI R0, RZ, 0x15, R0 ;  /* 0x00000015ff007819 */ /* 0x000fe80000011600 */
[----:B------:R-:W-:Y:S11]  /*7180*/  LOP3.LUT P0, RZ, R0, 0x3, R102, 0x48, !PT ;  /* 0x0000000300ff7812 */ /* 0x000ff60007804866 */
[----:B------:R-:W-:Y:S02]  /*7190*/  @!UPT UIADD3 URZ, UPT, UPT, URZ, URZ, URZ ;  /* 0x000000fffffff290 */ /* 0x000fe4000fffe0ff */
[----:B------:R-:W-:Y:S05]  /*71a0*/  @!P0 BRA `(.L_x_122) ;  /* 0x0000000000408947 */ /* 0x000fea0003800000 */
[----:B------:R-:W2:Y:S01]  /*71b0*/  LDCU.64 UR8, c[0x4][0x78] ;  /* 0x01000f00ff0877ac */ /* 0x000ea20008000a00 */
[----:B------:R-:W-:Y:S01]  /*71c0*/  MOV R3, 0x0 ;  /* 0x0000000000037802 */ /* 0x000fe20000000f00 */
[----:B------:R-:W-:Y:S02]  /*71d0*/  HFMA2 R12, -RZ, RZ, 0, 5.9604644775390625e-08 ;  /* 0x00000001ff0c7431 */ /* 0x000fe400000001ff */
[----:B------:R-:W-:Y:S02]  /*71e0*/  IMAD.MOV.U32 R8, RZ, RZ, 0x192 ;  /* 0x00000192ff087424 */ /* 0x000fe400078e00ff */
[----:B------:R-:W-:Y:S01]  /*71f0*/  IMAD.MOV.U32 R13, RZ, RZ, RZ ;  /* 0x000000ffff0d7224 */ /* 0x000fe200078e00ff */
[----:B------:R-:W3:Y:S01]  /*7200*/  LDCU.64 UR6, c[0x4][0x80] ;  /* 0x01001000ff0677ac */ /* 0x000ee20008000a00 */
[----:B------:R-:W4:Y:S01]  /*7210*/  LDC.64 R2, c[0x4][R3] ;  /* 0x0100000003027b82 */ /* 0x000f220000000a00 */
[----:B------:R-:W5:Y:S01]  /*7220*/  LDCU.64 UR4, c[0x4][0x18] ;  /* 0x01000300ff0477ac */ /* 0x000f620008000a00 */
[----:B--2---:R-:W-:Y:S01]  /*7230*/  MOV R5, UR9 ;  /* 0x0000000900057c02 */ /* 0x004fe20008000f00 */
[----:B------:R-:W-:Y:S01]  /*7240*/  IMAD.U32 R4, RZ, RZ, UR8 ;  /* 0x00000008ff047e24 */ /* 0x000fe2000f8e00ff */
[----:B---3--:R-:W-:Y:S01]  /*7250*/  MOV R7, UR7 ;  /* 0x0000000700077c02 */ /* 0x008fe20008000f00 */
[----:B------:R-:W-:Y:S01]  /*7260*/  IMAD.U32 R6, RZ, RZ, UR6 ;  /* 0x00000006ff067e24 */ /* 0x000fe2000f8e00ff */
[----:B-----5:R-:W-:Y:S01]  /*7270*/  MOV R11, UR5 ;  /* 0x00000005000b7c02 */ /* 0x020fe20008000f00 */
[----:B------:R-:W-:Y:S02]  /*7280*/  IMAD.U32 R10, RZ, RZ, UR4 ;  /* 0x00000004ff0a7e24 */ /* 0x000fe4000f8e00ff */
[----:B------:R-:W-:Y:S07]  /*7290*/  LEPC R20, `(.L_x_122) ;  /* 0x000000001014794e */ /* 0x000fee0000000000 */
[----:B-1--4-:R-:W-:Y:S05]  /*72a0*/  CALL.ABS.NOINC R2 ;  /* 0x0000000002007343 */ /* 0x012fea0003c00000 */
.L_x_122:
[-C--:B------:R-:W-:Y:S01]  /*72b0*/  F2FP.F16.E5M2.UNPACK_B R0, R81.reuse ;  /* 0x00000051ff00723e */ /* 0x080fe200020004ff */
[----:B------:R-:W-:Y:S05]  /*72c0*/  WARPSYNC.ALL ;  /* 0x0000000000007948 */ /* 0x000fea0003800000 */
[----:B------:R-:W-:Y:S01]  /*72d0*/  R2UR UR4, R48 ;  /* 0x00000000300472ca */ /* 0x000fe200000e0000 */
[--C-:B------:R-:W-:Y:S01]  /*72e0*/  HADD2.F32 R54, -RZ, R0.reuse.H0_H0 ;  /* 0x20000000ff367230 */ /* 0x100fe20000004100 */
[-C--:B------:R-:W-:Y:S01]  /*72f0*/  F2FP.F16.E5M2.UNPACK_B R2, R80.reuse.H1 ;  /* 0x00000050ff02723e */ /* 0x080fe200030004ff */
[----:B------:R-:W-:Y:S01]  /*7300*/  HADD2.F32 R55, -RZ, R0.H1_H1 ;  /* 0x30000000ff377230 */ /* 0x000fe20000004100 */
[----:B------:R-:W-:Y:S01]  /*7310*/  F2FP.F16.E5M2.UNPACK_B R0, R81.H1 ;  /* 0x00000051ff00723e */ /* 0x000fe200030004ff */
[----:B------:R-:W-:Y:S01]  /*7320*/  BSSY.RECONVERGENT B0, `(.L_x_123) ;  /* 0x0000099000007945 */ /* 0x000fe20003800200 */
[----:B------:R-:W-:Y:S01]  /*7330*/  F2FP.F16.E5M2.UNPACK_B R3, R80 ;  /* 0x00000050ff03723e */ /* 0x000fe200020004ff */
[----:B------:R-:W-:Y:S01]  /*7340*/  HADD2.F32 R52, -RZ, R2.H0_H0 ;  /* 0x20000002ff347230 */ /* 0x000fe20000004100 */
[----:B------:R-:W-:Y:S01]  /*7350*/  ISETP.NE.AND P0, PT, R109, RZ, PT ;  /* 0x000000ff6d00720c */ /* 0x000fe20003f05270 */
[--C-:B------:R-:W-:Y:S01]  /*7360*/  HADD2.F32 R56, -RZ, R0.reuse.H0_H0 ;  /* 0x20000000ff387230 */ /* 0x100fe20000004100 */
[----:B------:R-:W-:Y:S01]  /*7370*/  ISETP.NE.AND P6, PT, R117, RZ, PT ;  /* 0x000000ff7500720c */ /* 0x000fe20003fc5270 */
[----:B------:R-:W-:Y:S01]  /*7380*/  HADD2.F32 R57, -RZ, R0.H1_H1 ;  /* 0x30000000ff397230 */ /* 0x000fe20000004100 */
[-C--:B------:R-:W-:Y:S01]  /*7390*/  F2FP.F16.E5M2.UNPACK_B R0, R83.reuse ;  /* 0x00000053ff00723e */ /* 0x080fe200020004ff */
[----:B-1----:R-:W1:Y:S01]  /*73a0*/  LDTM.x32 R4, tmem[UR4+0x20] ;  /* 0x00002004000479ee */ /* 0x002e6200082c0000 */
[----:B------:R-:W-:Y:S01]  /*73b0*/  HADD2.F32 R53, -RZ, R2.H1_H1 ;  /* 0x30000002ff357230 */ /* 0x000fe20000004100 */
[----:B------:R-:W-:Y:S01]  /*73c0*/  F2FP.F16.E5M2.UNPACK_B R2, R82.H1 ;  /* 0x00000052ff02723e */ /* 0x000fe200030004ff */
[--C-:B------:R-:W-:Y:S02]  /*73d0*/  HADD2.F32 R50, -RZ, R3.reuse.H0_H0 ;  /* 0x20000003ff327230 */ /* 0x100fe40000004100 */
[--C-:B------:R-:W-:Y:S02]  /*73e0*/  HADD2.F32 R62, -RZ, R0.reuse.H0_H0 ;  /* 0x20000000ff3e7230 */ /* 0x100fe40000004100 */
[----:B------:R-:W-:Y:S01]  /*73f0*/  HADD2.F32 R63, -RZ, R0.H1_H1 ;  /* 0x30000000ff3f7230 */ /* 0x000fe20000004100 */
[----:B------:R-:W-:Y:S01]  /*7400*/  F2FP.F16.E5M2.UNPACK_B R0, R84.H1 ;  /* 0x00000054ff00723e */ /* 0x000fe200030004ff */
[--C-:B------:R-:W-:Y:S02]  /*7410*/  HADD2.F32 R60, -RZ, R2.reuse.H0_H0 ;  /* 0x20000002ff3c7230 */ /* 0x100fe40000004100 */
[----:B------:R-:W-:Y:S01]  /*7420*/  HADD2.F32 R61, -RZ, R2.H1_H1 ;  /* 0x30000002ff3d7230 */ /* 0x000fe20000004100 */
[----:B------:R-:W-:Y:S01]  /*7430*/  F2FP.F16.E5M2.UNPACK_B R2, R83.H1 ;  /* 0x00000053ff02723e */ /* 0x000fe200030004ff */
[----:B------:R-:W-:Y:S01]  /*7440*/  HADD2.F32 R51, -RZ, R3.H1_H1 ;  /* 0x30000003ff337230 */ /* 0x000fe20000004100 */
[----:B------:R-:W-:Y:S01]  /*7450*/  F2FP.F16.E5M2.UNPACK_B R3, R82 ;  /* 0x00000052ff03723e */ /* 0x000fe200020004ff */
[--C-:B------:R-:W-:Y:S02]  /*7460*/  HADD2.F32 R68, -RZ, R0.reuse.H0_H0 ;  /* 0x20000000ff447230 */ /* 0x100fe40000004100 */
[----:B------:R-:W-:Y:S01]  /*7470*/  HADD2.F32 R69, -RZ, R0.H1_H1 ;  /* 0x30000000ff457230 */ /* 0x000fe20000004100 */
[-C--:B------:R-:W-:Y:S01]  /*7480*/  F2FP.F16.E5M2.UNPACK_B R0, R85.reuse.H1 ;  /* 0x00000055ff00723e */ /* 0x080fe200030004ff */
[--C-:B------:R-:W-:Y:S02]  /*7490*/  HADD2.F32 R64, -RZ, R2.reuse.H0_H0 ;  /* 0x20000002ff407230 */ /* 0x100fe40000004100 */
[----:B------:R-:W-:Y:S01]  /*74a0*/  HADD2.F32 R65, -RZ, R2.H1_H1 ;  /* 0x30000002ff417230 */ /* 0x000fe20000004100 */
[----:B------:R-:W-:Y:S01]  /*74b0*/  F2FP.F16.E5M2.UNPACK_B R2, R85 ;  /* 0x00000055ff02723e */ /* 0x000fe200020004ff */
[--C-:B------:R-:W-:Y:S02]  /*74c0*/  HADD2.F32 R58, -RZ, R3.reuse.H0_H0 ;  /* 0x20000003ff3a7230 */ /* 0x100fe40000004100 */
[C---:B-1----:R-:W-:Y:S01]  /*74d0*/  FMUL R7, R47.reuse, R7 ;  /* 0x000000072f077220 */ /* 0x042fe20000400000 */
[----:B------:R-:W-:Y:S01]  /*74e0*/  HADD2.F32 R59, -RZ, R3.H1_H1 ;  /* 0x30000003ff3b7230 */ /* 0x000fe20000004100 */
[----:B------:R-:W-:Y:S01]  /*74f0*/  F2FP.F16.E5M2.UNPACK_B R3, R84 ;  /* 0x00000054ff03723e */ /* 0x000fe200020004ff */
[--C-:B------:R-:W-:Y:S02]  /*7500*/  HADD2.F32 R72, -RZ, R0.reuse.H0_H0 ;  /* 0x20000000ff487230 */ /* 0x100fe40000004100 */
[C---:B------:R-:W-:Y:S01]  /*7510*/  FMUL R11, R47.reuse, R11 ;  /* 0x0000000b2f0b7220 */ /* 0x040fe20000400000 */
[----:B------:R-:W-:Y:S01]  /*7520*/  HADD2.F32 R73, -RZ, R0.H1_H1 ;  /* 0x30000000ff497230 */ /* 0x000fe20000004100 */
[----:B------:R-:W-:Y:S01]  /*7530*/  F2FP.F16.E5M2.UNPACK_B R0, R87 ;  /* 0x00000057ff00723e */ /* 0x000fe200020004ff */
[--C-:B------:R-:W-:Y:S02]  /*7540*/  HADD2.F32 R70, -RZ, R2.reuse.H0_H0 ;  /* 0x20000002ff467230 */ /* 0x100fe40000004100 */
[C---:B------:R-:W-:Y:S01]  /*7550*/  FMUL R15, R47.reuse, R15 ;  /* 0x0000000f2f0f7220 */ /* 0x040fe20000400000 */
[----:B------:R-:W-:Y:S01]  /*7560*/  HADD2.F32 R71, -RZ, R2.H1_H1 ;  /* 0x30000002ff477230 */ /* 0x000fe20000004100 */
[-C--:B------:R-:W-:Y:S01]  /*7570*/  F2FP.F16.E5M2.UNPACK_B R2, R86.reuse.H1 ;  /* 0x00000056ff02723e */ /* 0x080fe200030004ff */
[--C-:B------:R-:W-:Y:S02]  /*7580*/  HADD2.F32 R66, -RZ, R3.reuse.H0_H0 ;  /* 0x20000003ff427230 */ /* 0x100fe40000004100 */
[----:B------:R-:W-:Y:S01]  /*7590*/  HADD2.F32 R67, -RZ, R3.H1_H1 ;  /* 0x30000003ff437230 */ /* 0x000fe20000004100 */
[----:B------:R-:W-:Y:S01]  /*75a0*/  F2FP.F16.E5M2.UNPACK_B R3, R86 ;  /* 0x00000056ff03723e */ /* 0x000fe200020004ff */
[--C-:B------:R-:W-:Y:S02]  /*75b0*/  HADD2.F32 R78, -RZ, R0.reuse.H0_H0 ;  /* 0x20000000ff4e7230 */ /* 0x100fe40000004100 */
[----:B------:R-:W-:Y:S02]  /*75c0*/  HADD2.F32 R79, -RZ, R0.H1_H1 ;  /* 0x30000000ff4f7230 */ /* 0x000fe40000004100 */
[C---:B------:R-:W-:Y:S01]  /*75d0*/  FMUL R0, R47.reuse, R4 ;  /* 0x000000042f007220 */ /* 0x040fe20000400000 */
[--C-:B------:R-:W-:Y:S02]  /*75e0*/  HADD2.F32 R76, -RZ, R2.reuse.H0_H0 ;  /* 0x20000002ff4c7230 */ /* 0x100fe40000004100 */
[----:B------:R-:W-:Y:S01]  /*75f0*/  FMUL R4, R47, R8 ;  /* 0x000000082f047220 */ /* 0x000fe20000400000 */
[----:B------:R-:W-:Y:S02]  /*7600*/  HADD2.F32 R77, -RZ, R2.H1_H1 ;  /* 0x30000002ff4d7230 */ /* 0x000fe40000004100 */
[----:B------:R-:W-:Y:S01]  /*7610*/  FFMA R0, R49, R50, R0 ;  /* 0x0000003231007223 */ /* 0x000fe20000000000 */
[--C-:B------:R-:W-:Y:S02]  /*7620*/  HADD2.F32 R74, -RZ, R3.reuse.H0_H0 ;  /* 0x20000003ff4a7230 */ /* 0x100fe40000004100 */
[C---:B------:R-:W-:Y:S01]  /*7630*/  FMUL R2, R47.reuse, R5 ;  /* 0x000000052f027220 */ /* 0x040fe20000400000 */
[----:B------:R-:W-:Y:S02]  /*7640*/  HADD2.F32 R75, -RZ, R3.H1_H1 ;  /* 0x30000003ff4b7230 */ /* 0x000fe40000004100 */
[C---:B------:R-:W-:Y:S01]  /*7650*/  FMUL R5, R47.reuse, R9 ;  /* 0x000000092f057220 */ /* 0x040fe20000400000 */
[----:B------:R-:W-:Y:S01]  /*7660*/  FMUL R8, R47, R12 ;  /* 0x0000000c2f087220 */ /* 0x000fe20000400000 */
[----:B------:R-:W-:Y:S01]  /*7670*/  FFMA R2, R49, R51, R2 ;  /* 0x0000003331027223 */ /* 0x000fe20000000002 */
[C---:B------:R-:W-:Y:S01]  /*7680*/  FMUL R9, R47.reuse, R13 ;  /* 0x0000000d2f097220 */ /* 0x040fe20000400000 */
[C---:B------:R-:W-:Y:S01]  /*7690*/  FMUL R12, R47.reuse, R21 ;  /* 0x000000152f0c7220 */ /* 0x040fe20000400000 */
[C---:B------:R-:W-:Y:S01]  /*76a0*/  FMUL R21, R47.reuse, R30 ;  /* 0x0000001e2f157220 */ /* 0x040fe20000400000 */
[C---:B------:R-:W-:Y:S01]  /*76b0*/  FMUL R13, R47.reuse, R22 ;  /* 0x000000162f0d7220 */ /* 0x040fe20000400000 */
        /* <DEDUP_REMOVED lines=9> */
[C---:B------:R-:W-:Y:S01]  /*7750*/  FFMA R6, R49.reuse, R56, R6 ;  /* 0x0000003831067223 */ /* 0x040fe20000000006 */
[C---:B------:R-:W-:Y:S01]  /*7760*/  FFMA R11, R49.reuse, R57, R11 ;  /* 0x00000039310b7223 */ /* 0x040fe2000000000b */
[C---:B------:R-:W-:Y:S01]  /*7770*/  FFMA R8, R49.reuse, R58, R8 ;  /* 0x0000003a31087223 */ /* 0x040fe20000000008 */
[----:B------:R-:W-:Y:S01]  /*7780*/  FFMA R9, R49, R59, R9 ;  /* 0x0000003b31097223 */ /* 0x000fe20000000009 */
[----:B------:R-:W-:Y:S01]  /*7790*/  F2FP.SATFINITE.E5M2.F32.PACK_AB_MERGE_C R52, R7, R3, RZ ;  /* 0x000000030734723e */ /* 0x000fe200048060ff */
[----:B------:R-:W-:Y:S01]  /*77a0*/  FFMA R10, R49, R60, R10 ;  /* 0x0000003c310a7223 */ /* 0x000fe2000000000a */
[----:B------:R-:W-:Y:S01]  /*77b0*/  F2FP.SATFINITE.E5M2.F32.PACK_AB_MERGE_C R53, R11, R6, RZ ;  /* 0x000000060b35723e */ /* 0x000fe200048060ff */
[----:B------:R-:W-:Y:S01]  /*77c0*/  FFMA R15, R49, R61, R15 ;  /* 0x0000003d310f7223 */ /* 0x000fe2000000000f */
[C---:B------:R-:W-:Y:S01]  /*77d0*/  FMUL R3, R47.reuse, R16 ;  /* 0x000000102f037220 */ /* 0x040fe20000400000 */
[C---:B------:R-:W-:Y:S01]  /*77e0*/  FMUL R6, R47.reuse, R17 ;  /* 0x000000112f067220 */ /* 0x040fe20000400000 */
[----:B------:R-:W-:Y:S01]  /*77f0*/  F2FP.F16.E5M2.UNPACK_B R51, R87.H1 ;  /* 0x00000057ff33723e */ /* 0x000fe200030004ff */
[----:B------:R-:W-:Y:S01]  /*7800*/  FMUL R11, R47, R20 ;  /* 0x000000142f0b7220 */ /* 0x000fe20000400000 */
[----:B------:R-:W-:Y:S01]  /*7810*/  F2FP.SATFINITE.E5M2.F32.PACK_AB_MERGE_C R54, R15, R10, RZ ;  /* 0x0000000a0f36723e */ /* 0x000fe200048060ff */
[C---:B------:R-:W-:Y:S01]  /*7820*/  FFMA R3, R49.reuse, R62, R3 ;  /* 0x0000003e31037223 */ /* 0x040fe20000000003 */
[----:B------:R-:W-:Y:S01]  /*7830*/  FFMA R6, R49, R63, R6 ;  /* 0x0000003f31067223 */ /* 0x000fe20000000006 */
[----:B------:R-:W-:Y:S01]  /*7840*/  FMUL R20, R47, R29 ;  /* 0x0000001d2f147220 */ /* 0x000fe20000400000 */
[----:B------:R-:W-:Y:S01]  /*7850*/  F2FP.SATFINITE.E5M2.F32.PACK_AB_MERGE_C R29, R5, R4, R53 ;  /* 0x00000004051d723e */ /* 0x000fe20004806035 */
[----:B------:R-:W-:Y:S01]  /*7860*/  FMUL R10, R47, R19 ;  /* 0x000000132f0a7220 */ /* 0x000fe20000400000 */
[----:B------:R-:W-:Y:S01]  /*7870*/  F2FP.SATFINITE.E5M2.F32.PACK_AB_MERGE_C R30, R9, R8, R54 ;  /* 0x00000008091e723e */ /* 0x000fe20004806036 */
        /* <DEDUP_REMOVED lines=10> */
[----:B------:R-:W-:Y:S01]  /*7920*/  FFMA R14, R49, R69, R14 ;  /* 0x00000045310e7223 */ /* 0x000fe2000000000e */
[----:B------:R-:W-:Y:S01]  /*7930*/  FMUL R18, R47, R27 ;  /* 0x0000001b2f127220 */ /* 0x000fe20000400000 */
[C---:B------:R-:W-:Y:S01]  /*7940*/  FFMA R15, R49.reuse, R70, R15 ;  /* 0x00000046310f7223 */ /* 0x040fe2000000000f */
[C---:B------:R-:W-:Y:S01]  /*7950*/  FFMA R16, R49.reuse, R71, R16 ;  /* 0x0000004731107223 */ /* 0x040fe20000000010 */
[C---:B------:R-:W-:Y:S01]  /*7960*/  FFMA R17, R49.reuse, R72, R17 ;  /* 0x0000004831117223 */ /* 0x040fe20000000011 */
[C---:B------:R-:W-:Y:S01]  /*7970*/  FFMA R18, R49.reuse, R73, R18 ;  /* 0x0000004931127223 */ /* 0x040fe20000000012 */
[----:B------:R-:W-:Y:S01]  /*7980*/  FFMA R19, R49, R74, R19 ;  /* 0x0000004a31137223 */ /* 0x000fe20000000013 */
[----:B------:R-:W-:Y:S01]  /*7990*/  FMUL R23, R47, R32 ;  /* 0x000000202f177220 */ /* 0x000fe20000400000 */
[----:B------:R-:W-:Y:S01]  /*79a0*/  FFMA R20, R49, R75, R20 ;  /* 0x0000004b31147223 */ /* 0x000fe20000000014 */
[----:B------:R-:W-:Y:S01]  /*79b0*/  FMUL R24, R47, R33 ;  /* 0x000000212f187220 */ /* 0x000fe20000400000 */
[--C-:B------:R-:W-:Y:S02]  /*79c0*/  HADD2.F32 R50, -RZ, R51.reuse.H0_H0 ;  /* 0x20000033ff327230 */ /* 0x100fe40000004100 */
[----:B------:R-:W-:Y:S01]  /*79d0*/  FFMA R21, R49, R76, R21 ;  /* 0x0000004c31157223 */ /* 0x000fe20000000015 */
[----:B------:R-:W-:Y:S02]  /*79e0*/  HADD2.F32 R51, -RZ, R51.H1_H1 ;  /* 0x30000033ff337230 */ /* 0x000fe40000004100 */
[----:B------:R-:W-:Y:S01]  /*79f0*/  FMUL R25, R47, R34 ;  /* 0x000000222f197220 */ /* 0x000fe20000400000 */
[----:B------:R-:W-:Y:S01]  /*7a00*/  FFMA R22, R49, R77, R22 ;  /* 0x0000004d31167223 */ /* 0x000fe20000000016 */
[----:B------:R-:W-:Y:S01]  /*7a10*/  FMUL R26, R47, R35 ;  /* 0x000000232f1a7220 */ /* 0x000fe20000400000 */
[----:B------:R-:W-:Y:S01]  /*7a20*/  F2FP.SATFINITE.E5M2.F32.PACK_AB_MERGE_C R7, R10, R7, RZ ;  /* 0x000000070a07723e */ /* 0x000fe200048060ff */
[C---:B------:R-:W-:Y:S01]  /*7a30*/  FFMA R23, R49.reuse, R78, R23 ;  /* 0x0000004e31177223 */ /* 0x040fe20000000017 */
[C---:B------:R-:W-:Y:S01]  /*7a40*/  FFMA R24, R49.reuse, R79, R24 ;  /* 0x0000004f31187223 */ /* 0x040fe20000000018 */
[C---:B------:R-:W-:Y:S01]  /*7a50*/  FFMA R25, R49.reuse, R50, R25 ;  /* 0x0000003231197223 */ /* 0x040fe20000000019 */
[----:B------:R-:W-:Y:S01]  /*7a60*/  FFMA R26, R49, R51, R26 ;  /* 0x00000033311a7223 */ /* 0x000fe2000000001a */
[----:B------:R-:W-:Y:S02]  /*7a70*/  F2FP.SATFINITE.E5M2.F32.PACK_AB_MERGE_C R28, R2, R0, R52 ;  /* 0x00000000021c723e */ /* 0x000fe40004806034 */
[----:B------:R-:W-:Y:S02]  /*7a80*/  F2FP.SATFINITE.E5M2.F32.PACK_AB_MERGE_C R31, R6, R3, R7 ;  /* 0x00000003061f723e */ /* 0x000fe40004806007 */
[----:B------:R-:W-:Y:S02]  /*7a90*/  F2FP.SATFINITE.E5M2.F32.PACK_AB_MERGE_C R13, R14, R13, RZ ;  /* 0x0000000d0e0d723e */ /* 0x000fe400048060ff */
[----:B------:R-:W-:Y:S01]  /*7aa0*/  F2FP.SATFINITE.E5M2.F32.PACK_AB_MERGE_C R17, R18, R17, RZ ;  /* 0x000000111211723e */ /* 0x000fe200048060ff */
[----:B------:R1:W-:Y:S01]  /*7ab0*/  STS.128 [R100+UR49+0x5200], R28 ;  /* 0x0052001c64007988 */ /* 0x0003e20008000c31 */
[----:B------:R-:W-:Y:S02]  /*7ac0*/  F2FP.SATFINITE.E5M2.F32.PACK_AB_MERGE_C R14, R22, R21, RZ ;  /* 0x00000015160e723e */ /* 0x000fe400048060ff */
[----:B------:R-:W-:Y:S02]  /*7ad0*/  F2FP.SATFINITE.E5M2.F32.PACK_AB_MERGE_C R25, R26, R25, RZ ;  /* 0x000000191a19723e */ /* 0x000fe400048060ff */
[----:B------:R-:W-:Y:S02]  /*7ae0*/  F2FP.SATFINITE.E5M2.F32.PACK_AB_MERGE_C R12, R12, R11, R13 ;  /* 0x0000000b0c0c723e */ /* 0x000fe4000480600d */
[----:B------:R-:W-:Y:S02]  /*7af0*/  F2FP.SATFINITE.E5M2.F32.PACK_AB_MERGE_C R13, R16, R15, R17 ;  /* 0x0000000f100d723e */ /* 0x000fe40004806011 */
        /* <DEDUP_REMOVED lines=13> */
[----:B------:R-:W-:Y:S02]  /*7bd0*/  UIADD3 UR12, UP0, UPT, UR52, 0x680, URZ ;  /* 0x00000680340c7890 */ /* 0x000fe4000ff1e0ff */
[----:B------:R-:W-:Y:S02]  /*7be0*/  UIADD3 UR9, UPT, UPT, UR41, 0x20, URZ ;  /* 0x0000002029097890 */ /* 0x000fe4000fffe0ff */
[----:B------:R-:W-:Y:S02]  /*7bf0*/  UIADD3 UR8, UPT, UPT, UR49, 0x5200, URZ ;  /* 0x0000520031087890 */ /* 0x000fe4000fffe0ff */
[----:B------:R-:W-:Y:S01]  /*7c00*/  UIADD3.X UR13, UPT, UPT, URZ, UR53, URZ, UP0, !UPT ;  /* 0x00000035ff0d7290 */ /* 0x000fe200087fe4ff */
[----:B------:R-:W-:Y:S01]  /*7c10*/  UMOV UR10, UR42 ;  /* 0x0000002a000a7c82 */ /* 0x000fe20008000000 */
[----:B------:R-:W-:Y:S01]  /*7c20*/  UMOV UR11, UR36 ;  /* 0x00000024000b7c82 */ /* 0x000fe20008000000 */
[----:B------:R-:W-:Y:S02]  /*7c30*/  UIADD3 UR5, UPT, UPT, UR41, 0xa0, URZ ;  /* 0x000000a029057890 */ /* 0x000fe4000fffe0ff */
[----:B------:R-:W-:Y:S01]  /*7c40*/  UIADD3 UR4, UPT, UPT, UR49, 0x5a00, URZ ;  /* 0x00005a0031047890 */ /* 0x000fe2000fffe0ff */
[----:B------:R-:W-:Y:S03]  /*7c50*/  UMOV UR6, UR42 ;  /* 0x0000002a00067c82 */ /* 0x000fe60008000000 */
[----:B------:R2:W-:Y:S01]  /*7c60*/  UTMASTG.3D [UR8], [UR12] ;  /* 0x000000080c0073b5 */ /* 0x0005e20008010000 */
[----:B------:R-:W-:Y:S04]  /*7c70*/  UMOV UR7, UR36 ;  /* 0x0000002400077c82 */ /* 0x000fe80008000000 */
[----:B------:R2:W-:Y:S01]  /*7c80*/  UTMASTG.3D [UR4], [UR12] ;  /* 0x000000040c0073b5 */ /* 0x0005e20008010000 */
[----:B------:R0:W-:Y:S01]  /*7c90*/  UTMACMDFLUSH ;  /* 0x00000000000079b7 */ /* 0x0001e20000000000 */
[----:B--2---:R-:W-:Y:S04]  /*7ca0*/  DEPBAR.LE SB0, 0x1 ;  /* 0x000080400000791a */ /* 0x004fe80000000000 */
.L_x_124:
[----:B------:R-:W-:Y:S05]  /*7cb0*/  BSYNC.RECONVERGENT B0 ;  /* 0x0000000000007941 */ /* 0x000fea0003800200 */
.L_x_123:
        /* <DEDUP_REMOVED lines=15> */
.L_x_128:
[----:B------:R-:W-:Y:S05]  /*7db0*/  BSYNC B0 ;  /* 0x0000000000007941 */ /* 0x000fea0003800000 */
.L_x_127:
[----:B------:R-:W-:Y:S01]  /*7dc0*/  ISETP.NE.AND P0, PT, R115, RZ, PT ;  /* 0x000000ff7300720c */ /* 0x000fe20003f05270 */
[----:B------:R-:W-:Y:S11]  /*7dd0*/  VIADD R105, R105, 0x1 ;  /* 0x0000000169697836 */ /* 0x000ff60000000000 */
[----:B------:R-:W-:Y:S01]  /*7de0*/  @!UPT UIADD3 URZ, UPT, UPT, URZ, URZ, URZ ;  /* 0x000000fffffff290 */ /* 0x000fe2000fffe0ff */
[----:B------:R3:W4:Y:S04]  /*7df0*/  @P0 LDS.128 R84, [R2+0x200] ;  /* 0x0002000002540984 */ /* 0x0007280000000c00 */
[----:B------:R1:W1:Y:S01]  /*7e00*/  @P0 LDS.128 R80, [R3+UR49+0x200] ;  /* 0x0002003103500984 */ /* 0x0002620008000c00 */
        /* <DEDUP_REMOVED lines=14> */
.L_x_126:
[----:B------:R-:W-:Y:S05]  /*7ef0*/  BSYNC B1 ;  /* 0x0000000000017941 */ /* 0x000fea0003800000 */
.L_x_125:
[----:B------:R-:W-:Y:S05]  /*7f00*/  VIADD R0, R48, 0x40 ;  /* 0x0000004030007836 */ /* 0x000fea0000000000 */
[----:B------:R-:W-:Y:S04]  /*7f10*/  SHF.R.U32.HI R0, RZ, 0x15, R0 ;  /* 0x00000015ff007819 */ /* 0x000fe80000011600 */
[----:B------:R-:W-:Y:S11]  /*7f20*/  LOP3.LUT P0, RZ, R0, 0x3, R102, 0x48, !PT ;  /* 0x0000000300ff7812 */ /* 0x000ff60007804866 */
[----:B------:R-:W-:Y:S02]  /*7f30*/  @!UPT UIADD3 URZ, UPT, UPT, URZ, URZ, URZ ;  /* 0x000000fffffff290 */ /* 0x000fe4000fffe0ff */
[----:B------:R-:W-:Y:S05]  /*7f40*/  @!P0 BRA `(.L_x_130) ;  /* 0x0000000000408947 */ /* 0x000fea0003800000 */
[----:B------:R-:W2:Y:S01]  /*7f50*/  LDCU.64 UR8, c[0x4][0x78] ;  /* 0x01000f00ff0877ac */ /* 0x000ea20008000a00 */
[----:B------:R-:W-:Y:S01]  /*7f60*/  MOV R3, 0x0 ;  /* 0x0000000000037802 */ /* 0x000fe20000000f00 */
[----:B-1----:R-:W-:Y:S02]  /*7f70*/  HFMA2 R12, -RZ, RZ, 0, 5.9604644775390625e-08 ;  /* 0x00000001ff0c7431 */ /* 0x002fe400000001ff */
[----:B------:R-:W-:Y:S02]  /*7f80*/  IMAD.MOV.U32 R8, RZ, RZ, 0x192 ;  /* 0x00000192ff087424 */ /* 0x000fe400078e00ff */
[----:B------:R-:W-:Y:S01]  /*7f90*/  IMAD.MOV.U32 R13, RZ, RZ, RZ ;  /* 0x000000ffff0d7224 */ /* 0x000fe200078e00ff */
[----:B------:R-:W1:Y:S01]  /*7fa0*/  LDCU.64 UR6, c[0x4][0x80] ;  /* 0x01001000ff0677ac */ /* 0x000e620008000a00 */
[----:B------:R-:W3:Y:S01]  /*7fb0*/  LDC.64 R2, c[0x4][R3] ;  /* 0x0100000003027b82 */ /* 0x000ee20000000a00 */
[----:B------:R-:W4:Y:S01]  /*7fc0*/  LDCU.64 UR4, c[0x4][0x18] ;  /* 0x01000300ff0477ac */ /* 0x000f220008000a00 */
[----:B--2---:R-:W-:Y:S01]  /*7fd0*/  MOV R5, UR9 ;  /* 0x0000000900057c02 */ /* 0x004fe20008000f00 */
[----:B------:R-:W-:Y:S01]  /*7fe0*/  IMAD.U32 R4, RZ, RZ, UR8 ;  /* 0x00000008ff047e24 */ /* 0x000fe2000f8e00ff */
[----:B-1----:R-:W-:Y:S01]  /*7ff0*/  MOV R7, UR7 ;  /* 0x0000000700077c02 */ /* 0x002fe20008000f00 */
[----:B------:R-:W-:Y:S01]  /*8000*/  IMAD.U32 R6, RZ, RZ, UR6 ;  /* 0x00000006ff067e24 */ /* 0x000fe2000f8e00ff */
[----:B----4-:R-:W-:Y:S01]  /*8010*/  MOV R11, UR5 ;  /* 0x00000005000b7c02 */ /* 0x010fe20008000f00 */
[----:B------:R-:W-:Y:S02]  /*8020*/  IMAD.U32 R10, RZ, RZ, UR4 ;  /* 0x00000004ff0a7e24 */ /* 0x000fe4000f8e00ff */
[----:B------:R-:W-:Y:S07]  /*8030*/  LEPC R20, `(.L_x_130) ;  /* 0x000000001014794e */ /* 0x000fee0000000000 */
[----:B---3--:R-:W-:Y:S05]  /*8040*/  CALL.ABS.NOINC R2 ;  /* 0x0000000002007343 */ /* 0x008fea0003c00000 */
.L_x_130:
        /* <DEDUP_REMOVED lines=147> */
[----:B------:R-:W-:Y:S02]  /*8980*/  UIADD3 UR12, UP0, UPT, UR52, 0x680, URZ ;  /* 0x00000680340c7890 */ /* 0x000fe4000ff1e0ff */
[----:B------:R-:W-:Y:S02]  /*8990*/  UIADD3 UR5, UPT, UPT, UR41, 0x40, URZ ;  /* 0x0000004029057890 */ /* 0x000fe4000fffe0ff */
[----:B------:R-:W-:Y:S01]  /*89a0*/  MOV R108, UR4 ;  /* 0x00000004006c7c02 */ /* 0x000fe20008000f00 */
[----:B------:R-:W-:Y:S01]  /*89b0*/  UIADD3.X UR13, UPT, UPT, URZ, UR53, URZ, UP0, !UPT ;  /* 0x00000035ff0d7290 */ /* 0x000fe200087fe4ff */
[----:B------:R-:W-:Y:S02]  /*89c0*/  UMOV UR6, UR42 ;  /* 0x0000002a00067c82 */ /* 0x000fe40008000000 */
[----:B------:R-:W-:Y:S01]  /*89d0*/  R2UR UR4, R108 ;  /* 0x000000006c0472ca */ /* 0x000fe200000e0000 */
[----:B------:R-:W-:Y:S01]  /*89e0*/  UMOV UR7, UR36 ;  /* 0x0000002400077c82 */ /* 0x000fe20008000000 */
[----:B------:R-:W-:Y:S02]  /*89f0*/  UIADD3 UR9, UPT, UPT, UR41, 0xc0, URZ ;  /* 0x000000c029097890 */ /* 0x000fe4000fffe0ff */
[----:B------:R-:W-:Y:S01]  /*8a00*/  UIADD3 UR8, UPT, UPT, UR49, 0x4a00, URZ ;  /* 0x00004a0031087890 */ /* 0x000fe2000fffe0ff */
[----:B------:R-:W-:Y:S01]  /*8a10*/  UMOV UR10, UR42 ;  /* 0x0000002a000a7c82 */ /* 0x000fe20008000000 */
[----:B------:R-:W-:Y:S07]  /*8a20*/  UMOV UR11, UR36 ;  /* 0x00000024000b7c82 */ /* 0x000fee0008000000 */
[----:B------:R2:W-:Y:S01]  /*8a30*/  UTMASTG.3D [UR4], [UR12] ;  /* 0x000000040c0073b5 */ /* 0x0005e20008010000 */
[----:B------:R2:W-:Y:S01]  /*8a40*/  UTMASTG.3D [UR8], [UR12] ;  /* 0x000000080c0073b5 */ /* 0x0005e20008010000 */
[----:B------:R0:W-:Y:S01]  /*8a50*/  UTMACMDFLUSH ;  /* 0x00000000000079b7 */ /* 0x0001e20000000000 */
[----:B--2---:R-:W-:Y:S04]  /*8a60*/  DEPBAR.LE SB0, 0x1 ;  /* 0x000080400000791a */ /* 0x004fe80000000000 */
.L_x_132:
[----:B------:R-:W-:Y:S05]  /*8a70*/  BSYNC.RECONVERGENT B0 ;  /* 0x0000000000007941 */ /* 0x000fea0003800200 */
.L_x_131:
        /* <DEDUP_REMOVED lines=15> */
.L_x_136:
[----:B------:R-:W-:Y:S05]  /*8b70*/  BSYNC B0 ;  /* 0x0000000000007941 */ /* 0x000fea0003800000 */
.L_x_135:
        /* <DEDUP_REMOVED lines=19> */
.L_x_134:
[----:B------:R-:W-:Y:S05]  /*8cb0*/  BSYNC B1 ;  /* 0x0000000000017941 */ /* 0x000fea0003800000 */
.L_x_133:
        /* <DEDUP_REMOVED lines=21> */
.L_x_138:
[----:B------:R-:W-:Y:S01]  /*8e10*/  ISETP.NE.AND P0, PT, R109, RZ, PT ;  /* 0x000000ff6d00720c */ /* 0x000fe20003f05270 */
[----:B------:R-:W-:Y:S05]  /*8e20*/  WARPSYNC.ALL ;  /* 0x0000000000007948 */ /* 0x000fea0003800000 */
[----:B------:R-:W-:Y:S01]  /*8e30*/  R2UR UR4, R48 ;  /* 0x00000000300472ca */ /* 0x000fe200000e0000 */
[----:B------:R-:W-:Y:S01]  /*8e40*/  BSSY.RECONVERGENT B0, `(.L_x_139) ;  /* 0x000009f000007945 */ /* 0x000fe20003800200 */
[-C--:B------:R-:W-:Y:S02]  /*8e50*/  F2FP.F16.E5M2.UNPACK_B R4, R81.reuse ;  /* 0x00000051ff04723e */ /* 0x080fe400020004ff */
[-C--:B------:R-:W-:Y:S02]  /*8e60*/  F2FP.F16.E5M2.UNPACK_B R2, R80.reuse ;  /* 0x00000050ff02723e */ /* 0x080fe400020004ff */
[----:B------:R-:W-:Y:S01]  /*8e70*/  F2FP.F16.E5M2.UNPACK_B R80, R80.H1 ;  /* 0x00000050ff50723e */ /* 0x000fe200030004ff */
[--C-:B------:R-:W-:Y:S01]  /*8e80*/  HADD2.F32 R50, -RZ, R4.reuse.H0_H0 ;  /* 0x20000004ff327230 */ /* 0x100fe20000004100 */
[----:B------:R-:W-:Y:S01]  /*8e90*/  F2FP.F16.E5M2.UNPACK_B R81, R81.H1 ;  /* 0x00000051ff51723e */ /* 0x000fe200030004ff */
[----:B------:R-:W-:Y:S01]  /*8ea0*/  HADD2.F32 R51, -RZ, R4.H1_H1 ;  /* 0x30000004ff337230 */ /* 0x000fe20000004100 */
[-C--:B------:R-:W-:Y:S01]  /*8eb0*/  F2FP.F16.E5M2.UNPACK_B R55, R82.reuse ;  /* 0x00000052ff37723e */ /* 0x080fe200020004ff */
[--C-:B------:R-:W-:Y:S01]  /*8ec0*/  HADD2.F32 R0, -RZ, R2.reuse.H0_H0 ;  /* 0x20000002ff007230 */ /* 0x100fe20000004100 */
[----:B------:R-:W-:Y:S01]  /*8ed0*/  F2FP.F16.E5M2.UNPACK_B R82, R82.H1 ;  /* 0x00000052ff52723e */ /* 0x000fe200030004ff */
[----:B-1----:R-:W1:Y:S01]  /*8ee0*/  LDTM.x32 R4, tmem[UR4+0x60] ;  /* 0x00006004000479ee */ /* 0x002e6200082c0000 */
[----:B------:R-:W-:Y:S01]  /*8ef0*/  NOP ;  /* 0x0000000000007918 */ /* 0x000fe20000000000 */
[----:B------:R-:W-:Y:S01]  /*8f00*/  IADD3 R111, PT, PT, R111, 0xc0, RZ ;  /* 0x000000c06f6f7810 */ /* 0x000fe20007ffe0ff */
[----:B------:R-:W-:Y:S01]  /*8f10*/  HADD2.F32 R2, -RZ, R2.H1_H1 ;  /* 0x30000002ff027230 */ /* 0x000fe20000004100 */
[----:B------:R-:W-:Y:S01]  /*8f20*/  F2FP.F16.E5M2.UNPACK_B R59, R83 ;  /* 0x00000053ff3b723e */ /* 0x000fe200020004ff */
[--C-:B------:R-:W-:Y:S01]  /*8f30*/  HADD2.F32 R54, -RZ, R55.reuse.H0_H0 ;  /* 0x20000037ff367230 */ /* 0x100fe20000004100 */
[----:B------:R-:W-:Y:S01]  /*8f40*/  LOP3.LUT R111, R111, 0xfefffff8, RZ, 0xc0, !PT ;  /* 0xfefffff86f6f7812 */ /* 0x000fe200078ec0ff */
[----:B------:R-:W-:Y:S01]  /*8f50*/  HADD2.F32 R55, -RZ, R55.H1_H1 ;  /* 0x30000037ff377230 */ /* 0x000fe20000004100 */
[----:B------:R-:W-:Y:S01]  /*8f60*/  F2FP.F16.E5M2.UNPACK_B R63, R84 ;  /* 0x00000054ff3f723e */ /* 0x000fe200020004ff */
[--C-:B------:R-:W-:Y:S01]  /*8f70*/  HADD2.F32 R58, -RZ, R59.reuse.H0_H0 ;  /* 0x2000003bff3a7230 */ /* 0x100fe20000004100 */
[----:B-1----:R1:W-:Y:S01]  /*8f80*/  SYNCS.ARRIVE.TRANS64.RED.A1T0 RZ, [R111+URZ], RZ ;  /* 0x000000ff6fff79a7 */ /* 0x0023e200081004ff */
[----:B------:R-:W-:Y:S01]  /*8f90*/  HADD2.F32 R59, -RZ, R59.H1_H1 ;  /* 0x3000003bff3b7230 */ /* 0x000fe20000004100 */
[----:B------:R-:W-:Y:S01]  /*8fa0*/  F2FP.F16.E5M2.UNPACK_B R67, R85 ;  /* 0x00000055ff43723e */ /* 0x000fe200020004ff */
[--C-:B------:R-:W-:Y:S01]  /*8fb0*/  HADD2.F32 R62, -RZ, R63.reuse.H0_H0 ;  /* 0x2000003fff3e7230 */ /* 0x100fe20000004100 */
[----:B------:R-:W-:Y:S01]  /*8fc0*/  F2FP.F16.E5M2.UNPACK_B R71, R86 ;  /* 0x00000056ff47723e */ /* 0x000fe200020004ff */
[----:B------:R-:W-:Y:S01]  /*8fd0*/  HADD2.F32 R63, -RZ, R63.H1_H1 ;  /* 0x3000003fff3f7230 */ /* 0x000fe20000004100 */
[----:B------:R-:W-:Y:S01]  /*8fe0*/  F2FP.F16.E5M2.UNPACK_B R75, R87 ;  /* 0x00000057ff4b723e */ /* 0x000fe200020004ff */
[--C-:B------:R-:W-:Y:S01]  /*8ff0*/  HADD2.F32 R66, -RZ, R67.reuse.H0_H0 ;  /* 0x20000043ff427230 */ /* 0x100fe20000004100 */
[----:B------:R-:W-:Y:S01]  /*9000*/  F2FP.F16.E5M2.UNPACK_B R83, R83.H1 ;  /* 0x00000053ff53723e */ /* 0x000fe200030004ff */
[----:B------:R-:W-:Y:S01]  /*9010*/  HADD2.F32 R67, -RZ, R67.H1_H1 ;  /* 0x30000043ff437230 */ /* 0x000fe20000004100 */
[----:B------:R-:W-:Y:S01]  /*9020*/  F2FP.F16.E5M2.UNPACK_B R84, R84.H1 ;  /* 0x00000054ff54723e */ /* 0x000fe200030004ff */
[--C-:B------:R-:W-:Y:S01]  /*9030*/  HADD2.F32 R70, -RZ, R71.reuse.H0_H0 ;  /* 0x20000047ff467230 */ /* 0x100fe20000004100 */
[----:B------:R-:W-:Y:S01]  /*9040*/  F2FP.F16.E5M2.UNPACK_B R85, R85.H1 ;  /* 0x00000055ff55723e */ /* 0x000fe200030004ff */
[----:B------:R-:W-:Y:S02]  /*9050*/  HADD2.F32 R71, -RZ, R71.H1_H1 ;  /* 0x30000047ff477230 */ /* 0x000fe40000004100 */
[C---:B------:R-:W-:Y:S01]  /*9060*/  FMUL R4, R47.reuse, R4 ;  /* 0x000000042f047220 */ /* 0x040fe20000400000 */
[C---:B------:R-:W-:Y:S01]  /*9070*/  FMUL R5, R47.reuse, R5 ;  /* 0x000000052f057220 */ /* 0x040fe20000400000 */
[--C-:B------:R-:W-:Y:S02]  /*9080*/  HADD2.F32 R3, -RZ, R80.reuse.H0_H0 ;  /* 0x20000050ff037230 */ /* 0x100fe40000004100 */
[----:B------:R-:W-:Y:S01]  /*9090*/  FMUL R8, R47, R8 ;  /* 0x000000082f087220 */ /* 0x000fe20000400000 */
[C---:B------:R-:W-:Y:S01]  /*90a0*/  FFMA R4, R49.reuse, R0, R4 ;  /* 0x0000000031047223 */ /* 0x040fe20000000004 */
        /* <DEDUP_REMOVED lines=12> */
[--C-:B------:R-:W-:Y:S02]  /*9170*/  HADD2.F32 R74, -RZ, R75.reuse.H0_H0 ;  /* 0x2000004bff4a7230 */ /* 0x100fe40000004100 */
[C---:B------:R-:W-:Y:S01]  /*9180*/  FMUL R28, R47.reuse, R32 ;  /* 0x000000202f1c7220 */ /* 0x040fe20000400000 */
[----:B------:R-:W-:Y:S02]  /*9190*/  HADD2.F32 R75, -RZ, R75.H1_H1 ;  /* 0x3000004bff4b7230 */ /* 0x000fe40000004100 */
[C---:B------:R-:W-:Y:S01]  /*91a0*/  FMUL R29, R47.reuse, R33 ;  /* 0x000000212f1d7220 */ /* 0x040fe20000400000 */
[----:B------:R-:W-:Y:S02]  /*91b0*/  HADD2.F32 R48, -RZ, R80.H1_H1 ;  /* 0x30000050ff307230 */ /* 0x000fe40000004100 */
[C---:B------:R-:W-:Y:S01]  /*91c0*/  FMUL R6, R47.reuse, R6 ;  /* 0x000000062f067220 */ /* 0x040fe20000400000 */
[C---:B------:R-:W-:Y:S01]  /*91d0*/  FMUL R7, R47.reuse, R7 ;  /* 0x000000072f077220 */ /* 0x040fe20000400000 */
[--C-:B------:R-:W-:Y:S02]  /*91e0*/  HADD2.F32 R52, -RZ, R81.reuse.H0_H0 ;  /* 0x20000051ff347230 */ /* 0x100fe40000004100 */
[----:B------:R-:W-:Y:S01]  /*91f0*/  FMUL R10, R47, R10 ;  /* 0x0000000a2f0a7220 */ /* 0x000fe20000400000 */
[C---:B------:R-:W-:Y:S01]  /*9200*/  FFMA R6, R49.reuse, R3, R6 ;  /* 0x0000000331067223 */ /* 0x040fe20000000006 */
[----:B------:R-:W-:Y:S02]  /*9210*/  HADD2.F32 R53, -RZ, R81.H1_H1 ;  /* 0x30000051ff357230 */ /* 0x000fe40000004100 */
[C---:B------:R-:W-:Y:S01]  /*9220*/  FFMA R7, R49.reuse, R48, R7 ;  /* 0x0000003031077223 */ /* 0x040fe20000000007 */
[C---:B------:R-:W-:Y:S01]  /*9230*/  FFMA R8, R49.reuse, R50, R8 ;  /* 0x0000003231087223 */ /* 0x040fe20000000008 */
[C---:B------:R-:W-:Y:S01]  /*9240*/  FFMA R9, R49.reuse, R51, R9 ;  /* 0x0000003331097223 */ /* 0x040fe20000000009 */
[----:B------:R-:W-:Y:S01]  /*9250*/  FFMA R10, R49, R52, R10 ;  /* 0x00000034310a7223 */ /* 0x000fe2000000000a */
[----:B------:R-:W-:Y:S01]  /*9260*/  FMUL R11, R47, R11 ;  /* 0x0000000b2f0b7220 */ /* 0x000fe20000400000 */
[----:B------:R-:W-:Y:S01]  /*9270*/  F2FP.F16.E5M2.UNPACK_B R86, R86.H1 ;  /* 0x00000056ff56723e */ /* 0x000fe200030004ff */
[--C-:B------:R-:W-:Y:S01]  /*9280*/  HADD2.F32 R56, -RZ, R82.reuse.H0_H0 ;  /* 0x20000052ff387230 */ /* 0x100fe20000004100 */
[----:B------:R-:W-:Y:S01]  /*9290*/  F2FP.SATFINITE.E5M2.F32.PACK_AB_MERGE_C R6, R7, R6, RZ ;  /* 0x000000060706723e */ /* 0x000fe200048060ff */
[C---:B------:R-:W-:Y:S01]  /*92a0*/  FFMA R11, R49.reuse, R53, R11 ;  /* 0x00000035310b7223 */ /* 0x040fe2000000000b */
[C---:B------:R-:W-:Y:S01]  /*92b0*/  FFMA R12, R49.reuse, R54, R12 ;  /* 0x00000036310c7223 */ /* 0x040fe2000000000c */
[----:B------:R-:W-:Y:S01]  /*92c0*/  FFMA R13, R49, R55, R13 ;  /* 0x00000037310d7223 */ /* 0x000fe2000000000d */
[----:B------:R-:W-:Y:S01]  /*92d0*/  F2FP.SATFINITE.E5M2.F32.PACK_AB_MERGE_C R4, R5, R4, R6 ;  /* 0x000000040504723e */ /* 0x000fe20004806006 */
[----:B------:R-:W-:Y:S01]  /*92e0*/  HADD2.F32 R57, -RZ, R82.H1_H1 ;  /* 0x30000052ff397230 */ /* 0x000fe20000004100 */
[----:B------:R-:W-:Y:S01]  /*92f0*/  F2FP.SATFINITE.E5M2.F32.PACK_AB_MERGE_C R10, R11, R10, RZ ;  /* 0x0000000a0b0a723e */ /* 0x000fe200048060ff */
[C---:B------:R-:W-:Y:S01]  /*9300*/  FMUL R14, R47.reuse, R14 ;  /* 0x0000000e2f0e7220 */ /* 0x040fe20000400000 */
[----:B------:R-:W-:Y:S01]  /*9310*/  FMUL R15, R47, R15 ;  /* 0x0000000f2f0f7220 */ /* 0x000fe20000400000 */
[--C-:B------:R-:W-:Y:S01]  /*9320*/  HADD2.F32 R60, -RZ, R83.reuse.H0_H0 ;  /* 0x20000053ff3c7230 */ /* 0x100fe20000004100 */
[----:B------:R-:W-:Y:S01]  /*9330*/  F2FP.SATFINITE.E5M2.F32.PACK_AB_MERGE_C R5, R9, R8, R10 ;  /* 0x000000080905723e */ /* 0x000fe2000480600a */
[C---:B------:R-:W-:Y:S01]  /*9340*/  FFMA R14, R49.reuse, R56, R14 ;  /* 0x00000038310e7223 */ /* 0x040fe2000000000e */
[C---:B------:R-:W-:Y:S01]  /*9350*/  FFMA R15, R49.reuse, R57, R15 ;  /* 0x00000039310f7223 */ /* 0x040fe2000000000f */
[C---:B------:R-:W-:Y:S01]  /*9360*/  FFMA R16, R49.reuse, R58, R16 ;  /* 0x0000003a31107223 */ /* 0x040fe20000000010 */
[----:B------:R-:W-:Y:S01]  /*9370*/  FFMA R17, R49, R59, R17 ;  /* 0x0000003b31117223 */ /* 0x000fe20000000011 */
[----:B------:R-:W-:Y:S02]  /*9380*/  HADD2.F32 R61, -RZ, R83.H1_H1 ;  /* 0x30000053ff3d7230 */ /* 0x000fe40000004100 */
[C---:B------:R-:W-:Y:S01]  /*9390*/  FMUL R18, R47.reuse, R18 ;  /* 0x000000122f127220 */ /* 0x040fe20000400000 */
[C---:B------:R-:W-:Y:S01]  /*93a0*/  FMUL R19, R47.reuse, R19 ;  /* 0x000000132f137220 */ /* 0x040fe20000400000 */
[--C-:B------:R-:W-:Y:S02]  /*93b0*/  HADD2.F32 R64, -RZ, R84.reuse.H0_H0 ;  /* 0x20000054ff407230 */ /* 0x100fe40000004100 */
[----:B------:R-:W-:Y:S01]  /*93c0*/  FMUL R22, R47, R22 ;  /* 0x000000162f167220 */ /* 0x000fe20000400000 */
[C---:B------:R-:W-:Y:S01]  /*93d0*/  FFMA R18, R49.reuse, R60, R18 ;  /* 0x0000003c31127223 */ /* 0x040fe20000000012 */
[----:B------:R-:W-:Y:S02]  /*93e0*/  HADD2.F32 R65, -RZ, R84.H1_H1 ;  /* 0x30000054ff417230 */ /* 0x000fe40000004100 */
[----:B------:R-:W-:Y:S01]  /*93f0*/  FFMA R19, R49, R61, R19 ;  /* 0x0000003d31137223 */ /* 0x000fe20000000013 */
[----:B------:R-:W-:Y:S01]  /*9400*/  FMUL R23, R47, R23 ;  /* 0x000000172f177220 */ /* 0x000fe20000400000 */
[C---:B------:R-:W-:Y:S01]  /*9410*/  FFMA R20, R49.reuse, R62, R20 ;  /* 0x0000003e31147223 */ /* 0x040fe20000000014 */
[C---:B------:R-:W-:Y:S01]  /*9420*/  FFMA R21, R49.reuse, R63, R21 ;  /* 0x0000003f31157223 */ /* 0x040fe20000000015 */
[--C-:B------:R-:W-:Y:S02]  /*9430*/  HADD2.F32 R68, -RZ, R85.reuse.H0_H0 ;  /* 0x20000055ff447230 */ /* 0x100fe40000004100 */
[----:B------:R-:W-:Y:S01]  /*9440*/  FFMA R22, R49, R64, R22 ;  /* 0x0000004031167223 */ /* 0x000fe20000000016 */
[----:B------:R-:W-:Y:S02]  /*9450*/  HADD2.F32 R69, -RZ, R85.H1_H1 ;  /* 0x30000055ff457230 */ /* 0x000fe40000004100 */
[----:B------:R-:W-:Y:S01]  /*9460*/  FMUL R3, R47, R26 ;  /* 0x0000001a2f037220 */ /* 0x000fe20000400000 */
[----:B------:R-:W-:Y:S01]  /*9470*/  FFMA R23, R49, R65, R23 ;  /* 0x0000004131177223 */ /* 0x000fe20000000017 */
[----:B------:R-:W-:Y:S01]  /*9480*/  FMUL R27, R47, R27 ;  /* 0x0000001b2f1b7220 */ /* 0x000fe20000400000 */
[C---:B------:R-:W-:Y:S01]  /*9490*/  FFMA R0, R49.reuse, R66, R0 ;  /* 0x0000004231007223 */ /* 0x040fe20000000000 */
[----:B------:R-:W-:Y:S01]  /*94a0*/  F2FP.F16.E5M2.UNPACK_B R87, R87.H1 ;  /* 0x00000057ff57723e */ /* 0x000fe200030004ff */
        /* <DEDUP_REMOVED lines=15> */
[----:B------:R-:W-:Y:S01]  /*95a0*/  F2FP.SATFINITE.E5M2.F32.PACK_AB_MERGE_C R14, R15, R14, RZ ;  /* 0x0000000e0f0e723e */ /* 0x000fe200048060ff */
[----:B------:R-:W-:Y:S01]  /*95b0*/  FFMA R28, R49, R74, R28 ;  /* 0x0000004a311c7223 */ /* 0x000fe2000000001c */
[----:B------:R-:W-:Y:S01]  /*95c0*/  F2FP.SATFINITE.E5M2.F32.PACK_AB_MERGE_C R7, R19, R18, RZ ;  /* 0x000000121307723e */ /* 0x000fe200048060ff */
[C---:B------:R-:W-:Y:S01]  /*95d0*/  FFMA R29, R49.reuse, R75, R29 ;  /* 0x0000004b311d7223 */ /* 0x040fe2000000001d */
[----:B------:R-:W-:Y:S01]  /*95e0*/  FFMA R30, R49, R76, R30 ;  /* 0x0000004c311e7223 */ /* 0x000fe2000000001e */
[----:B------:R-:W-:Y:S01]  /*95f0*/  F2FP.SATFINITE.E5M2.F32.PACK_AB_MERGE_C R22, R23, R22, RZ ;  /* 0x000000161716723e */ /* 0x000fe200048060ff */
[----:B------:R-:W-:Y:S01]  /*9600*/  FFMA R35, R49, R77, R35 ;  /* 0x0000004d31237223 */ /* 0x000fe20000000023 */
[----:B------:R-:W-:Y:S02]  /*9610*/  F2FP.SATFINITE.E5M2.F32.PACK_AB_MERGE_C R6, R13, R12, R14 ;  /* 0x0000000c0d06723e */ /* 0x000fe4000480600e */
[----:B------:R-:W-:Y:S02]  /*9620*/  F2FP.SATFINITE.E5M2.F32.PACK_AB_MERGE_C R7, R17, R16, R7 ;  /* 0x000000101107723e */ /* 0x000fe40004806007 */
[----:B------:R-:W-:Y:S02]  /*9630*/  F2FP.SATFINITE.E5M2.F32.PACK_AB_MERGE_C R20, R21, R20, R22 ;  /* 0x000000141514723e */ /* 0x000fe40004806016 */
[----:B------:R-:W-:Y:S01]  /*9640*/  F2FP.SATFINITE.E5M2.F32.PACK_AB_MERGE_C R3, R27, R3, RZ ;  /* 0x000000031b03723e */ /* 0x000fe200048060ff */
[----:B------:R1:W-:Y:S01]  /*9650*/  STS.128 [R100+UR49+0x5200], R4 ;  /* 0x0052000464007988 */ /* 0x0003e20008000c31 */
[----:B------:R-:W-:Y:S02]  /*9660*/  F2FP.SATFINITE.E5M2.F32.PACK_AB_MERGE_C R22, R31, R26, RZ ;  /* 0x0000001a1f16723e */ /* 0x000fe400048060ff */
[----:B------:R-:W-:Y:S02]  /*9670*/  F2FP.SATFINITE.E5M2.F32.PACK_AB_MERGE_C R23, R35, R30, RZ ;  /* 0x0000001e2317723e */ /* 0x000fe400048060ff */
[----:B------:R-:W-:Y:S02]  /*9680*/  F2FP.SATFINITE.E5M2.F32.PACK_AB_MERGE_C R21, R2, R0, R3 ;  /* 0x000000000215723e */ /* 0x000fe40004806003 */
[----:B------:R-:W-:Y:S02]  /*9690*/  F2FP.SATFINITE.E5M2.F32.PACK_AB_MERGE_C R22, R25, R24, R22 ;  /* 0x000000181916723e */ /* 0x000fe40004806016 */
[----:B------:R-:W-:Y:S02]  /*96a0*/  F2FP.SATFINITE.E5M2.F32.PACK_AB_MERGE_C R23, R29, R28, R23 ;  /* 0x0000001c1d17723e */ /* 0x000fe40004806017 */
[----:B------:R-:W-:Y:S03]  /*96b0*/  IADD3 R45, PT, PT, R45, 0x1, RZ ;  /* 0x000000012d2d7810 */ /* 0x000fe60007ffe0ff */
        /* <DEDUP_REMOVED lines=23> */
.L_x_140:
[----:B------:R-:W-:Y:S05]  /*9830*/  BSYNC.RECONVERGENT B0 ;  /* 0x0000000000007941 */ /* 0x000fea0003800200 */
.L_x_139:
[----:B------:R-:W-:Y:S01]  /*9840*/  BAR.SYNC.DEFER_BLOCKING 0x1, 0x80 ;  /* 0x0042000000007b1d */ /* 0x000fe20000010000 */
[----:B------:R-:W-:Y:S01]  /*9850*/  ISETP.NE.AND P2, PT, R110, RZ, PT ;  /* 0x000000ff6e00720c */ /* 0x000fe20003f45270 */
[----:B------:R-:W-:Y:S01]  /*9860*/  IMAD.IADD R15, R43, 0x1, R94 ;  /* 0x000000012b0f7824 */ /* 0x000fe200078e025e */
[----:B------:R-:W-:Y:S01]  /*9870*/  ISETP.NE.AND P0, PT, R112, 0x2, PT ;  /* 0x000000027000780c */ /* 0x000fe20003f05270 */
[----:B------:R-:W-:Y:S01]  /*9880*/  IMAD.IADD R14, R44, 0x1, R95 ;  /* 0x000000012c0e7824 */ /* 0x000fe200078e025f */
[----:B------:R-:W-:Y:S02]  /*9890*/  ISETP.NE.AND P1, PT, R45, 0x4, PT ;  /* 0x000000042d00780c */ /* 0x000fe40003f25270 */
[----:B------:R-:W-:Y:S02]  /*98a0*/  SEL R2, RZ, 0x1, P0 ;  /* 0x00000001ff027807 */ /* 0x000fe40000000000 */
[----:B------:R-:W-:Y:S02]  /*98b0*/  SEL R0, RZ, 0x1, P1 ;  /* 0x00000001ff007807 */ /* 0x000fe40000800000 */
[----:B------:R-:W-:Y:S02]  /*98c0*/  LOP3.LUT R106, R106, R2, RZ, 0x3c, !PT ;  /* 0x000000026a6a7212 */ /* 0x000fe400078e3cff */
[----:B------:R-:W-:Y:S02]  /*98d0*/  LOP3.LUT R107, R107, R0, RZ, 0x3c, !PT ;  /* 0x000000006b6b7212 */ /* 0x000fe400078e3cff */
[----:B------:R-:W-:Y:S02]  /*98e0*/  @P2 R2UR UR36, R103 ;  /* 0x00000000672422ca */ /* 0x000fe400000e0000 */
[----:B------:R-:W-:Y:S02]  /*98f0*/  SEL R112, R112, RZ, P0 ;  /* 0x000000ff70707207 */ /* 0x000fe40000000000 */
[----:B------:R-:W-:Y:S01]  /*9900*/  SEL R45, R45, RZ, P1 ;  /* 0x000000ff2d2d7207 */ /* 0x000fe20000800000 */
[----:B------:R-:W-:Y:S10]  /*9910*/  @P2 BRA `(.L_x_141) ;  /* 0xffffffb800fc2947 */ /* 0x000ff4000383ffff */
[----:B------:R-:W-:Y:S05]  /*9920*/  EXIT ;  /* 0x000000000000794d */ /* 0x000fea0003800000 */
.L_x_24:
[----:B--2---:R2:W4:Y:S02]  /*9930*/  SYNCS.PHASECHK.TRANS64.TRYWAIT P0, [R2+URZ+0xf0], R3 ;  /* 0x0000f003020075a7 */ /* 0x00452400080011ff */
[----:B----4-:R-:W-:Y:S05]  /*9940*/  @!P0 NANOSLEEP.SYNCS 0x989680 ;  /* 0x009896800000895d */ /* 0x010fea0003900000 */
[----:B------:R-:W4:Y:S02]  /*9950*/  @!P0 SYNCS.PHASECHK.TRANS64 P0, [R2+URZ+0xf0], R3 ;  /* 0x0000f003020085a7 */ /* 0x000f2400080010ff */
[----:B----4-:R-:W-:Y:S05]  /*9960*/  @!P0 BRA `(.L_x_24) ;  /* 0xfffffffc00f08947 */ /* 0x010fea000383ffff */
[----:B------:R-:W-:Y:S05]  /*9970*/  BRA `(.L_x_142) ;  /* 0xffffff7c009c7947 */ /* 0x000fea000383ffff */
.L_x_27:
[----:B------:R-:W-:-:S07]  /*9980*/  MOV R2, UR33 ;  /* 0x0000002100027c02 */ /* 0x000fce0008000f00 */
.L_x_143:
[----:B-1----:R1:W2:Y:S02]  /*9990*/  SYNCS.PHASECHK.TRANS64.TRYWAIT P0, [R2+URZ+0x18], R4 ;  /* 0x00001804020075a7 */ /* 0x0022a400080011ff */
[----:B--2---:R-:W-:Y:S05]  /*99a0*/  @!P0 NANOSLEEP.SYNCS 0x989680 ;  /* 0x009896800000895d */ /* 0x004fea0003900000 */
[----:B------:R-:W2:Y:S02]  /*99b0*/  @!P0 SYNCS.PHASECHK.TRANS64 P0, [R2+URZ+0x18], R4 ;  /* 0x00001804020085a7 */ /* 0x000ea400080010ff */
[----:B--2---:R-:W-:Y:S05]  /*99c0*/  @!P0 BRA `(.L_x_143) ;  /* 0xfffffffc00f08947 */ /* 0x004fea000383ffff */
[----:B------:R-:W-:Y:S05]  /*99d0*/  BRA `(.L_x_26) ;  /* 0xffffff8000047947 */ /* 0x000fea000383ffff */
.L_x_34:
[----:B-1----:R-:W-:-:S07]  /*99e0*/  MOV R2, UR17 ;  /* 0x0000001100027c02 */ /* 0x002fce0008000f00 */
.L_x_144:
[----:B-1----:R1:W2:Y:S02]  /*99f0*/  SYNCS.PHASECHK.TRANS64.TRYWAIT P0, [R2+URZ+0x18], R4 ;  /* 0x00001804020075a7 */ /* 0x0022a400080011ff */
[----:B--2---:R-:W-:Y:S05]  /*9a00*/  @!P0 NANOSLEEP.SYNCS 0x989680 ;  /* 0x009896800000895d */ /* 0x004fea0003900000 */
[----:B------:R-:W2:Y:S02]  /*9a10*/  @!P0 SYNCS.PHASECHK.TRANS64 P0, [R2+URZ+0x18], R4 ;  /* 0x00001804020085a7 */ /* 0x000ea400080010ff */
[----:B--2---:R-:W-:Y:S05]  /*9a20*/  @!P0 BRA `(.L_x_144) ;  /* 0xfffffffc00f08947 */ /* 0x004fea000383ffff */
[----:B------:R-:W-:Y:S05]  /*9a30*/  BRA `(.L_x_33) ;  /* 0xffffff8000c07947 */ /* 0x000fea000383ffff */
.L_x_39:
[----:B-1----:R1:W2:Y:S02]  /*9a40*/  SYNCS.PHASECHK.TRANS64.TRYWAIT P0, [R2+URZ+0x80], R3 ;  /* 0x00008003020075a7 */ /* 0x0022a400080011ff */
[----:B--2---:R-:W-:Y:S05]  /*9a50*/  @!P0 NANOSLEEP.SYNCS 0x989680 ;  /* 0x009896800000895d */ /* 0x004fea0003900000 */
[----:B------:R-:W2:Y:S02]  /*9a60*/  @!P0 SYNCS.PHASECHK.TRANS64 P0, [R2+URZ+0x80], R3 ;  /* 0x00008003020085a7 */ /* 0x000ea400080010ff */
[----:B--2---:R-:W-:Y:S05]  /*9a70*/  @!P0 BRA `(.L_x_39) ;  /* 0xfffffffc00f08947 */ /* 0x004fea000383ffff */
[----:B------:R-:W-:Y:S05]  /*9a80*/  BRA `(.L_x_145) ;  /* 0xffffff8400647947 */ /* 0x000fea000383ffff */
.L_x_43:
[----:B---3--:R-:W-:-:S07]  /*9a90*/  MOV R0, UR4 ;  /* 0x0000000400007c02 */ /* 0x008fce0008000f00 */
.L_x_146:
[----:B-1----:R1:W2:Y:S02]  /*9aa0*/  SYNCS.PHASECHK.TRANS64.TRYWAIT P0, [R0+URZ], R2 ;  /* 0x00000002000075a7 */ /* 0x0022a400080011ff */
[----:B--2---:R-:W-:Y:S05]  /*9ab0*/  @!P0 NANOSLEEP.SYNCS 0x989680 ;  /* 0x009896800000895d */ /* 0x004fea0003900000 */
[----:B------:R-:W2:Y:S02]  /*9ac0*/  @!P0 SYNCS.PHASECHK.TRANS64 P0, [R0+URZ], R2 ;  /* 0x00000002000085a7 */ /* 0x000ea400080010ff */
[----:B--2---:R-:W-:Y:S05]  /*9ad0*/  @!P0 BRA `(.L_x_146) ;  /* 0xfffffffc00f08947 */ /* 0x004fea000383ffff */
[----:B------:R-:W-:Y:S05]  /*9ae0*/  BRA `(.L_x_147) ;  /* 0xffffff8800d47947 */ /* 0x000fea000383ffff */
.L_x_44:
[----:B---3--:R-:W-:-:S07]  /*9af0*/  MOV R0, UR4 ;  /* 0x0000000400007c02 */ /* 0x008fce0008000f00 */
.L_x_148:
[----:B-1----:R1:W2:Y:S02]  /*9b00*/  SYNCS.PHASECHK.TRANS64.TRYWAIT P0, [R0+URZ], R2 ;  /* 0x00000002000075a7 */ /* 0x0022a400080011ff */
[----:B--2---:R-:W-:Y:S05]  /*9b10*/  @!P0 NANOSLEEP.SYNCS 0x989680 ;  /* 0x009896800000895d */ /* 0x004fea0003900000 */
[----:B------:R-:W2:Y:S02]  /*9b20*/  @!P0 SYNCS.PHASECHK.TRANS64 P0, [R0+URZ], R2 ;  /* 0x00000002000085a7 */ /* 0x000ea400080010ff */
[----:B--2---:R-:W-:Y:S05]  /*9b30*/  @!P0 BRA `(.L_x_148) ;  /* 0xfffffffc00f08947 */ /* 0x004fea000383ffff */
[----:B------:R-:W-:Y:S05]  /*9b40*/  BRA `(.L_x_149) ;  /* 0xffffff8800e07947 */ /* 0x000fea000383ffff */
.L_x_47:
[----:B-1----:R1:W2:Y:S02]  /*9b50*/  SYNCS.PHASECHK.TRANS64.TRYWAIT P0, [R0+URZ+0xe0], R4 ;  /* 0x0000e004000075a7 */ /* 0x0022a400080011ff */
[----:B--2---:R-:W-:Y:S05]  /*9b60*/  @!P0 NANOSLEEP.SYNCS 0x989680 ;  /* 0x009896800000895d */ /* 0x004fea0003900000 */
[----:B------:R-:W2:Y:S02]  /*9b70*/  @!P0 SYNCS.PHASECHK.TRANS64 P0, [R0+URZ+0xe0], R4 ;  /* 0x0000e004000085a7 */ /* 0x000ea400080010ff */
[----:B--2---:R-:W-:Y:S05]  /*9b80*/  @!P0 BRA `(.L_x_47) ;  /* 0xfffffffc00f08947 */ /* 0x004fea000383ffff */
[----:B------:R-:W-:Y:S05]  /*9b90*/  BRA `(.L_x_150) ;  /* 0xffffff8c00407947 */ /* 0x000fea000383ffff */
.L_x_48:
[----:B------:R-:W-:-:S07]  /*9ba0*/  MOV R0, UR5 ;  /* 0x0000000500007c02 */ /* 0x000fce0008000f00 */
.L_x_151:
[----:B-1----:R1:W2:Y:S02]  /*9bb0*/  SYNCS.PHASECHK.TRANS64.TRYWAIT P0, [R0+URZ+0x90], R5 ;  /* 0x00009005000075a7 */ /* 0x0022a400080011ff */
[----:B--2---:R-:W-:Y:S05]  /*9bc0*/  @!P0 NANOSLEEP.SYNCS 0x989680 ;  /* 0x009896800000895d */ /* 0x004fea0003900000 */
[----:B------:R-:W2:Y:S02]  /*9bd0*/  @!P0 SYNCS.PHASECHK.TRANS64 P0, [R0+URZ+0x90], R5 ;  /* 0x00009005000085a7 */ /* 0x000ea400080010ff */
[----:B--2---:R-:W-:Y:S05]  /*9be0*/  @!P0 BRA `(.L_x_151) ;  /* 0xfffffffc00f08947 */ /* 0x004fea000383ffff */
[----:B------:R-:W-:Y:S05]  /*9bf0*/  BRA `(.L_x_152) ;  /* 0xffffff8c00507947 */ /* 0x000fea000383ffff */
.L_x_49:
[----:B-1----:R1:W2:Y:S02]  /*9c00*/  SYNCS.PHASECHK.TRANS64.TRYWAIT P1, [R0+URZ+0x80], R4 ;  /* 0x00008004000075a7 */ /* 0x0022a400080211ff */
[----:B--2---:R-:W-:Y:S05]  /*9c10*/  @!P1 NANOSLEEP.SYNCS 0x989680 ;  /* 0x009896800000995d */ /* 0x004fea0003900000 */
[----:B------:R-:W2:Y:S02]  /*9c20*/  @!P1 SYNCS.PHASECHK.TRANS64 P1, [R0+URZ+0x80], R4 ;  /* 0x00008004000095a7 */ /* 0x000ea400080210ff */
[----:B--2---:R-:W-:Y:S05]  /*9c30*/  @!P1 BRA `(.L_x_49) ;  /* 0xfffffffc00f09947 */ /* 0x004fea000383ffff */
[----:B------:R-:W-:Y:S05]  /*9c40*/  BRA `(.L_x_153) ;  /* 0xffffff8c00807947 */ /* 0x000fea000383ffff */
.L_x_52:
[----:B------:R-:W-:-:S07]  /*9c50*/  MOV R0, UR5 ;  /* 0x0000000500007c02 */ /* 0x000fce0008000f00 */
.L_x_154:
[----:B-1----:R1:W2:Y:S02]  /*9c60*/  SYNCS.PHASECHK.TRANS64.TRYWAIT P0, [R0+URZ+0x90], R2 ;  /* 0x00009002000075a7 */ /* 0x0022a400080011ff */
[----:B--2---:R-:W-:Y:S05]  /*9c70*/  @!P0 NANOSLEEP.SYNCS 0x989680 ;  /* 0x009896800000895d */ /* 0x004fea0003900000 */
[----:B------:R-:W2:Y:S02]  /*9c80*/  @!P0 SYNCS.PHASECHK.TRANS64 P0, [R0+URZ+0x90], R2 ;  /* 0x00009002000085a7 */ /* 0x000ea400080010ff */
[----:B--2---:R-:W-:Y:S05]  /*9c90*/  @!P0 BRA `(.L_x_154) ;  /* 0xfffffffc00f08947 */ /* 0x004fea000383ffff */
[----:B------:R-:W-:Y:S05]  /*9ca0*/  BRA `(.L_x_51) ;  /* 0xffffff8c00d47947 */ /* 0x000fea000383ffff */
.L_x_61:
[----:B-1----:R-:W-:-:S04]  /*9cb0*/  MOV R4, UR6 ;  /* 0x0000000600047c02 */ /* 0x002fc80008000f00 */
[----:B------:R1:W2:Y:S03]  /*9cc0*/  SYNCS.PHASECHK.TRANS64.TRYWAIT P0, [R4+URZ+0x8], R5 ;  /* 0x00000805040075a7 */ /* 0x0002a600080011ff */
[----:B--2---:R-:W-:Y:S05]  /*9cd0*/  @!P0 NANOSLEEP.SYNCS 0x989680 ;  /* 0x009896800000895d */ /* 0x004fea0003900000 */
[----:B------:R-:W2:Y:S02]  /*9ce0*/  @!P0 SYNCS.PHASECHK.TRANS64 P0, [R4+URZ+0x8], R5 ;  /* 0x00000805040085a7 */ /* 0x000ea400080010ff */
[----:B--2---:R-:W-:Y:S05]  /*9cf0*/  @!P0 BRA `(.L_x_61) ;  /* 0xfffffffc00ec8947 */ /* 0x004fea000383ffff */
[----:B------:R-:W-:Y:S05]  /*9d00*/  BRA `(.L_x_60) ;  /* 0xffffff9000887947 */ /* 0x000fea000383ffff */
.L_x_63:
[----:B------:R-:W-:Y:S01]  /*9d10*/  BSSY B0, `(.L_x_155) ;  /* 0x0000006000007945 */ /* 0x000fe20003800000 */
[----:B------:R-:W-:-:S07]  /*9d20*/  MOV R15, 0xffffffff ;  /* 0xffffffff000f7802 */ /* 0x000fce0000000f00 */
[----:B-1---5:R-:W-:Y:S05]  /*9d30*/  WARPSYNC.COLLECTIVE R15, `(.L_x_156) ;  /* 0x000000000f0c7348 */ /* 0x022fea0003c00000 */
[----:B------:R-:W-:Y:S02]  /*9d40*/  ELECT P6, UR79, PT ;  /* 0x00000000004f782f */ /* 0x000fe400038c0000 */
[----:B------:R-:W-:Y:S01]  /*9d50*/  MOV R14, UR79 ;  /* 0x0000004f000e7c02 */ /* 0x000fe20008000f00 */
[----:B-1---5:R-:W-:Y:S10]  /*9d60*/  ENDCOLLECTIVE ;  /* 0x000000000000791b */ /* 0x022ff40003800000 */
.L_x_156:
[----:B------:R-:W-:Y:S05]  /*9d70*/  BSYNC B0 ;  /* 0x0000000000007941 */ /* 0x000fea0003800000 */
.L_x_155:
[----:B------:R-:W-:Y:S05]  /*9d80*/  BRA `(.L_x_157) ;  /* 0xffffff9000b87947 */ /* 0x000fea000383ffff */
.L_x_65:
[----:B-1----:R-:W-:-:S04]  /*9d90*/  MOV R2, UR6 ;  /* 0x0000000600027c02 */ /* 0x002fc80008000f00 */
[----:B------:R1:W2:Y:S03]  /*9da0*/  SYNCS.PHASECHK.TRANS64.TRYWAIT P0, [R2+URZ+0x8], R3 ;  /* 0x00000803020075a7 */ /* 0x0002a600080011ff */
[----:B--2---:R-:W-:Y:S05]  /*9db0*/  @!P0 NANOSLEEP.SYNCS 0x989680 ;  /* 0x009896800000895d */ /* 0x004fea0003900000 */
[----:B------:R-:W2:Y:S02]  /*9dc0*/  @!P0 SYNCS.PHASECHK.TRANS64 P0, [R2+URZ+0x8], R3 ;  /* 0x00000803020085a7 */ /* 0x000ea400080010ff */
[----:B--2---:R-:W-:Y:S05]  /*9dd0*/  @!P0 BRA `(.L_x_65) ;  /* 0xfffffffc00ec8947 */ /* 0x004fea000383ffff */
[----:B------:R-:W-:Y:S05]  /*9de0*/  BRA `(.L_x_64) ;  /* 0xffffff9000bc7947 */ /* 0x000fea000383ffff */
.L_x_66:
[----:B-1----:R1:W2:Y:S02]  /*9df0*/  SYNCS.PHASECHK.TRANS64.TRYWAIT P0, [R0+URZ+0x80], R4 ;  /* 0x00008004000075a7 */ /* 0x0022a400080011ff */
[----:B--2---:R-:W-:Y:S05]  /*9e00*/  @!P0 NANOSLEEP.SYNCS 0x989680 ;  /* 0x009896800000895d */ /* 0x004fea0003900000 */
[----:B------:R-:W2:Y:S02]  /*9e10*/  @!P0 SYNCS.PHASECHK.TRANS64 P0, [R0+URZ+0x80], R4 ;  /* 0x00008004000085a7 */ /* 0x000ea400080010ff */
[----:B--2---:R-:W-:Y:S05]  /*9e20*/  @!P0 BRA `(.L_x_66) ;  /* 0xfffffffc00f08947 */ /* 0x004fea000383ffff */
[----:B------:R-:W-:Y:S05]  /*9e30*/  BRA `(.L_x_158) ;  /* 0xffffff9400a87947 */ /* 0x000fea000383ffff */
.L_x_68:
[----:B------:R-:W-:-:S07]  /*9e40*/  MOV R0, UR9 ;  /* 0x0000000900007c02 */ /* 0x000fce0008000f00 */
.L_x_159:
[----:B-1----:R1:W2:Y:S02]  /*9e50*/  SYNCS.PHASECHK.TRANS64.TRYWAIT P0, [R0+URZ+0xc0], R4 ;  /* 0x0000c004000075a7 */ /* 0x0022a400080011ff */
[----:B--2---:R-:W-:Y:S05]  /*9e60*/  @!P0 NANOSLEEP.SYNCS 0x989680 ;  /* 0x009896800000895d */ /* 0x004fea0003900000 */
[----:B------:R-:W2:Y:S02]  /*9e70*/  @!P0 SYNCS.PHASECHK.TRANS64 P0, [R0+URZ+0xc0], R4 ;  /* 0x0000c004000085a7 */ /* 0x000ea400080010ff */
[----:B--2---:R-:W-:Y:S05]  /*9e80*/  @!P0 BRA `(.L_x_159) ;  /* 0xfffffffc00f08947 */ /* 0x004fea000383ffff */
[----:B------:R-:W-:Y:S05]  /*9e90*/  BRA `(.L_x_160) ;  /* 0xffffff9400f47947 */ /* 0x000fea000383ffff */
.L_x_71:
[----:B------:R-:W-:Y:S07]  /*9ea0*/  MOV R0, UR8 ;  /* 0x0000000800007c02 */ /* 0x000fee0008000f00 */
.L_x_161:
[----:B-1----:R1:W2:Y:S02]  /*9eb0*/  SYNCS.PHASECHK.TRANS64.TRYWAIT P0, [R0+URZ], R4 ;  /* 0x00000004000075a7 */ /* 0x0022a400080011ff */
[----:B--2---:R-:W-:Y:S05]  /*9ec0*/  @!P0 NANOSLEEP.SYNCS 0x989680 ;  /* 0x009896800000895d */ /* 0x004fea0003900000 */
[----:B------:R-:W2:Y:S02]  /*9ed0*/  @!P0 SYNCS.PHASECHK.TRANS64 P0, [R0+URZ], R4 ;  /* 0x00000004000085a7 */ /* 0x000ea400080010ff */
[----:B--2---:R-:W-:Y:S05]  /*9ee0*/  @!P0 BRA `(.L_x_161) ;  /* 0xfffffffc00f08947 */ /* 0x004fea000383ffff */
[----:B------:R-:W-:Y:S05]  /*9ef0*/  BRA `(.L_x_70) ;  /* 0xffffff9800087947 */ /* 0x000fea000383ffff */
.L_x_75:
[----:B-1----:R-:W-:-:S07]  /*9f00*/  MOV R0, UR8 ;  /* 0x0000000800007c02 */ /* 0x002fce0008000f00 */
.L_x_162:
[----:B-1----:R1:W2:Y:S02]  /*9f10*/  SYNCS.PHASECHK.TRANS64.TRYWAIT P0, [R0+URZ], R2 ;  /* 0x00000002000075a7 */ /* 0x0022a400080011ff */
[----:B--2---:R-:W-:Y:S05]  /*9f20*/  @!P0 NANOSLEEP.SYNCS 0x989680 ;  /* 0x009896800000895d */ /* 0x004fea0003900000 */
[----:B------:R-:W2:Y:S02]  /*9f30*/  @!P0 SYNCS.PHASECHK.TRANS64 P0, [R0+URZ], R2 ;  /* 0x00000002000085a7 */ /* 0x000ea400080010ff */
[----:B--2---:R-:W-:Y:S05]  /*9f40*/  @!P0 BRA `(.L_x_162) ;  /* 0xfffffffc00f08947 */ /* 0x004fea000383ffff */
[----:B------:R-:W-:Y:S05]  /*9f50*/  BRA `(.L_x_163) ;  /* 0xffffff9800fc7947 */ /* 0x000fea000383ffff */
.L_x_76:
[----:B------:R-:W-:-:S07]  /*9f60*/  MOV R0, UR8 ;  /* 0x0000000800007c02 */ /* 0x000fce0008000f00 */
.L_x_164:
[----:B-1----:R1:W2:Y:S02]  /*9f70*/  SYNCS.PHASECHK.TRANS64.TRYWAIT P0, [R0+URZ], R3 ;  /* 0x00000003000075a7 */ /* 0x0022a400080011ff */
[----:B--2---:R-:W-:Y:S05]  /*9f80*/  @!P0 NANOSLEEP.SYNCS 0x989680 ;  /* 0x009896800000895d */ /* 0x004fea0003900000 */
[----:B------:R-:W2:Y:S02]  /*9f90*/  @!P0 SYNCS.PHASECHK.TRANS64 P0, [R0+URZ], R3 ;  /* 0x00000003000085a7 */ /* 0x000ea400080010ff */
[----:B--2---:R-:W-:Y:S05]  /*9fa0*/  @!P0 BRA `(.L_x_164) ;  /* 0xfffffffc00f08947 */ /* 0x004fea000383ffff */
[----:B------:R-:W-:Y:S05]  /*9fb0*/  BRA `(.L_x_165) ;  /* 0xffffff9c00087947 */ /* 0x000fea000383ffff */
.L_x_77:
[----:B------:R-:W-:-:S07]  /*9fc0*/  MOV R0, UR8 ;  /* 0x0000000800007c02 */ /* 0x000fce0008000f00 */
.L_x_166:
[----:B-1----:R1:W2:Y:S02]  /*9fd0*/  SYNCS.PHASECHK.TRANS64.TRYWAIT P0, [R0+URZ], R3 ;  /* 0x00000003000075a7 */ /* 0x0022a400080011ff */
[----:B--2---:R-:W-:Y:S05]  /*9fe0*/  @!P0 NANOSLEEP.SYNCS 0x989680 ;  /* 0x009896800000895d */ /* 0x004fea0003900000 */
[----:B------:R-:W2:Y:S02]  /*9ff0*/  @!P0 SYNCS.PHASECHK.TRANS64 P0, [R0+URZ], R3 ;  /* 0x00000003000085a7 */ /* 0x000ea400080010ff */
[----:B--2---:R-:W-:Y:S05]  /*a000*/  @!P0 BRA `(.L_x_166) ;  /* 0xfffffffc00f08947 */ /* 0x004fea000383ffff */
[----:B------:R-:W-:Y:S05]  /*a010*/  BRA `(.L_x_167) ;  /* 0xffffff9c00147947 */ /* 0x000fea000383ffff */
.L_x_80:
[----:B------:R-:W-:-:S07]  /*a020*/  MOV R0, UR7 ;  /* 0x0000000700007c02 */ /* 0x000fce0008000f00 */
.L_x_168:
[----:B-1----:R1:W2:Y:S02]  /*a030*/  SYNCS.PHASECHK.TRANS64.TRYWAIT P1, [R0+URZ+0x100], R2 ;  /* 0x00010002000075a7 */ /* 0x0022a400080211ff */
[----:B--2---:R-:W-:Y:S05]  /*a040*/  @!P1 NANOSLEEP.SYNCS 0x989680 ;  /* 0x009896800000995d */ /* 0x004fea0003900000 */
[----:B------:R-:W2:Y:S02]  /*a050*/  @!P1 SYNCS.PHASECHK.TRANS64 P1, [R0+URZ+0x100], R2 ;  /* 0x00010002000095a7 */ /* 0x000ea400080210ff */
[----:B--2---:R-:W-:Y:S05]  /*a060*/  @!P1 BRA `(.L_x_168) ;  /* 0xfffffffc00f09947 */ /* 0x004fea000383ffff */
[----:B------:R-:W-:Y:S05]  /*a070*/  BRA `(.L_x_169) ;  /* 0xffffff9c00607947 */ /* 0x000fea000383ffff */
.L_x_85:
[----:B--2---:R2:W4:Y:S02]  /*a080*/  SYNCS.PHASECHK.TRANS64.TRYWAIT P0, [R0+URZ+0x80], R2 ;  /* 0x00008002000075a7 */ /* 0x00452400080011ff */
[----:B----4-:R-:W-:Y:S05]  /*a090*/  @!P0 NANOSLEEP.SYNCS 0x989680 ;  /* 0x009896800000895d */ /* 0x010fea0003900000 */
[----:B------:R-:W4:Y:S02]  /*a0a0*/  @!P0 SYNCS.PHASECHK.TRANS64 P0, [R0+URZ+0x80], R2 ;  /* 0x00008002000085a7 */ /* 0x000f2400080010ff */
[----:B----4-:R-:W-:Y:S05]  /*a0b0*/  @!P0 BRA `(.L_x_85) ;  /* 0xfffffffc00f08947 */ /* 0x010fea000383ffff */
[----:B------:R-:W-:Y:S05]  /*a0c0*/  BRA `(.L_x_170) ;  /* 0xffffffa000747947 */ /* 0x000fea000383ffff */
.L_x_88:
[----:B------:R-:W-:Y:S07]  /*a0d0*/  MOV R0, UR7 ;  /* 0x0000000700007c02 */ /* 0x000fee0008000f00 */
.L_x_171:
[----:B--2---:R2:W4:Y:S02]  /*a0e0*/  SYNCS.PHASECHK.TRANS64.TRYWAIT P0, [R0+URZ+0x78], R2 ;  /* 0x00007802000075a7 */ /* 0x00452400080011ff */
[----:B----4-:R-:W-:Y:S05]  /*a0f0*/  @!P0 NANOSLEEP.SYNCS 0x989680 ;  /* 0x009896800000895d */ /* 0x010fea0003900000 */
[----:B------:R-:W4:Y:S02]  /*a100*/  @!P0 SYNCS.PHASECHK.TRANS64 P0, [R0+URZ+0x78], R2 ;  /* 0x00007802000085a7 */ /* 0x000f2400080010ff */
[----:B----4-:R-:W-:Y:S05]  /*a110*/  @!P0 BRA `(.L_x_171) ;  /* 0xfffffffc00f08947 */ /* 0x010fea000383ffff */
[----:B------:R-:W-:Y:S05]  /*a120*/  BRA `(.L_x_87) ;  /* 0xffffffa400547947 */ /* 0x000fea000383ffff */
.L_x_91:
[----:B------:R-:W-:Y:S07]  /*a130*/  MOV R0, UR7 ;  /* 0x0000000700007c02 */ /* 0x000fee0008000f00 */
.L_x_172:
[----:B-1----:R1:W2:Y:S02]  /*a140*/  SYNCS.PHASECHK.TRANS64.TRYWAIT P0, [R0+URZ+0x50], R14 ;  /* 0x0000500e000075a7 */ /* 0x0022a400080011ff */
[----:B--2---:R-:W-:Y:S05]  /*a150*/  @!P0 NANOSLEEP.SYNCS 0x989680 ;  /* 0x009896800000895d */ /* 0x004fea0003900000 */
[----:B------:R-:W2:Y:S02]  /*a160*/  @!P0 SYNCS.PHASECHK.TRANS64 P0, [R0+URZ+0x50], R14 ;  /* 0x0000500e000085a7 */ /* 0x000ea400080010ff */
[----:B--2---:R-:W-:Y:S05]  /*a170*/  @!P0 BRA `(.L_x_172) ;  /* 0xfffffffc00f08947 */ /* 0x004fea000383ffff */
[----:B------:R-:W-:Y:S05]  /*a180*/  BRA `(.L_x_173) ;  /* 0xffffffa400cc7947 */ /* 0x000fea000383ffff */
.L_x_92:
[----:B------:R-:W-:Y:S07]  /*a190*/  MOV R0, UR7 ;  /* 0x0000000700007c02 */ /* 0x000fee0008000f00 */
.L_x_174:
[----:B-1----:R1:W2:Y:S02]  /*a1a0*/  SYNCS.PHASECHK.TRANS64.TRYWAIT P0, [R0+URZ+0x58], R14 ;  /* 0x0000580e000075a7 */ /* 0x0022a400080011ff */
[----:B--2---:R-:W-:Y:S05]  /*a1b0*/  @!P0 NANOSLEEP.SYNCS 0x989680 ;  /* 0x009896800000895d */ /* 0x004fea0003900000 */
[----:B------:R-:W2:Y:S02]  /*a1c0*/  @!P0 SYNCS.PHASECHK.TRANS64 P0, [R0+URZ+0x58], R14 ;  /* 0x0000580e000085a7 */ /* 0x000ea400080010ff */
[----:B--2---:R-:W-:Y:S05]  /*a1d0*/  @!P0 BRA `(.L_x_174) ;  /* 0xfffffffc00f08947 */ /* 0x004fea000383ffff */
[----:B------:R-:W-:Y:S05]  /*a1e0*/  BRA `(.L_x_175) ;  /* 0xffffffa800247947 */ /* 0x000fea000383ffff */
.L_x_93:
[----:B------:R-:W-:Y:S07]  /*a1f0*/  MOV R0, UR7 ;  /* 0x0000000700007c02 */ /* 0x000fee0008000f00 */
.L_x_176:
[----:B-1----:R1:W2:Y:S02]  /*a200*/  SYNCS.PHASECHK.TRANS64.TRYWAIT P0, [R0+URZ+0x60], R14 ;  /* 0x0000600e000075a7 */ /* 0x0022a400080011ff */
[----:B--2---:R-:W-:Y:S05]  /*a210*/  @!P0 NANOSLEEP.SYNCS 0x989680 ;  /* 0x009896800000895d */ /* 0x004fea0003900000 */
[----:B------:R-:W2:Y:S02]  /*a220*/  @!P0 SYNCS.PHASECHK.TRANS64 P0, [R0+URZ+0x60], R14 ;  /* 0x0000600e000085a7 */ /* 0x000ea400080010ff */
[----:B--2---:R-:W-:Y:S05]  /*a230*/  @!P0 BRA `(.L_x_176) ;  /* 0xfffffffc00f08947 */ /* 0x004fea000383ffff */
[----:B------:R-:W-:Y:S05]  /*a240*/  BRA `(.L_x_177) ;  /* 0xffffffa800807947 */ /* 0x000fea000383ffff */
.L_x_94:
[----:B------:R-:W-:Y:S07]  /*a250*/  MOV R0, UR7 ;  /* 0x0000000700007c02 */ /* 0x000fee0008000f00 */
.L_x_178:
[----:B-1----:R1:W2:Y:S02]  /*a260*/  SYNCS.PHASECHK.TRANS64.TRYWAIT P0, [R0+URZ+0x68], R14 ;  /* 0x0000680e000075a7 */ /* 0x0022a400080011ff */
[----:B--2---:R-:W-:Y:S05]  /*a270*/  @!P0 NANOSLEEP.SYNCS 0x989680 ;  /* 0x009896800000895d */ /* 0x004fea0003900000 */
[----:B------:R-:W2:Y:S02]  /*a280*/  @!P0 SYNCS.PHASECHK.TRANS64 P0, [R0+URZ+0x68], R14 ;  /* 0x0000680e000085a7 */ /* 0x000ea400080010ff */
[----:B--2---:R-:W-:Y:S05]  /*a290*/  @!P0 BRA `(.L_x_178) ;  /* 0xfffffffc00f08947 */ /* 0x004fea000383ffff */
[----:B------:R-:W-:Y:S05]  /*a2a0*/  BRA `(.L_x_179) ;  /* 0xffffffac00207947 */ /* 0x000fea000383ffff */
.L_x_96:
[----:B------:R-:W-:-:S07]  /*a2b0*/  MOV R0, UR7 ;  /* 0x0000000700007c02 */ /* 0x000fce0008000f00 */
.L_x_180:
[----:B-1----:R1:W4:Y:S02]  /*a2c0*/  SYNCS.PHASECHK.TRANS64.TRYWAIT P0, [R0+URZ+0x50], R2 ;  /* 0x00005002000075a7 */ /* 0x00232400080011ff */
[----:B----4-:R-:W-:Y:S05]  /*a2d0*/  @!P0 NANOSLEEP.SYNCS 0x989680 ;  /* 0x009896800000895d */ /* 0x010fea0003900000 */
[----:B------:R-:W4:Y:S02]  /*a2e0*/  @!P0 SYNCS.PHASECHK.TRANS64 P0, [R0+URZ+0x50], R2 ;  /* 0x00005002000085a7 */ /* 0x000f2400080010ff */
[----:B----4-:R-:W-:Y:S05]  /*a2f0*/  @!P0 BRA `(.L_x_180) ;  /* 0xfffffffc00f08947 */ /* 0x010fea000383ffff */
[----:B------:R-:W-:Y:S05]  /*a300*/  BRA `(.L_x_181) ;  /* 0xffffffac00a87947 */ /* 0x000fea000383ffff */
.L_x_97:
[----:B-1----:R-:W-:-:S07]  /*a310*/  MOV R0, UR7 ;  /* 0x0000000700007c02 */ /* 0x002fce0008000f00 */
.L_x_182:
[----:B-1----:R1:W4:Y:S02]  /*a320*/  SYNCS.PHASECHK.TRANS64.TRYWAIT P0, [R0+URZ+0x58], R2 ;  /* 0x00005802000075a7 */ /* 0x00232400080011ff */
[----:B----4-:R-:W-:Y:S05]  /*a330*/  @!P0 NANOSLEEP.SYNCS 0x989680 ;  /* 0x009896800000895d */ /* 0x010fea0003900000 */
[----:B------:R-:W4:Y:S02]  /*a340*/  @!P0 SYNCS.PHASECHK.TRANS64 P0, [R0+URZ+0x58], R2 ;  /* 0x00005802000085a7 */ /* 0x000f2400080010ff */
[----:B----4-:R-:W-:Y:S05]  /*a350*/  @!P0 BRA `(.L_x_182) ;  /* 0xfffffffc00f08947 */ /* 0x010fea000383ffff */
[----:B------:R-:W-:Y:S05]  /*a360*/  BRA `(.L_x_183) ;  /* 0xffffffac00987947 */ /* 0x000fea000383ffff */
.L_x_98:
[----:B-1----:R-:W-:-:S07]  /*a370*/  MOV R0, UR7 ;  /* 0x0000000700007c02 */ /* 0x002fce0008000f00 */
.L_x_184:
[----:B-1----:R1:W4:Y:S02]  /*a380*/  SYNCS.PHASECHK.TRANS64.TRYWAIT P0, [R0+URZ+0x60], R2 ;  /* 0x00006002000075a7 */ /* 0x00232400080011ff */
[----:B----4-:R-:W-:Y:S05]  /*a390*/  @!P0 NANOSLEEP.SYNCS 0x989680 ;  /* 0x009896800000895d */ /* 0x010fea0003900000 */
[----:B------:R-:W4:Y:S02]  /*a3a0*/  @!P0 SYNCS.PHASECHK.TRANS64 P0, [R0+URZ+0x60], R2 ;  /* 0x00006002000085a7 */ /* 0x000f2400080010ff */
[----:B----4-:R-:W-:Y:S05]  /*a3b0*/  @!P0 BRA `(.L_x_184) ;  /* 0xfffffffc00f08947 */ /* 0x010fea000383ffff */
[----:B------:R-:W-:Y:S05]  /*a3c0*/  BRA `(.L_x_185) ;  /* 0xffffffac00887947 */ /* 0x000fea000383ffff */
.L_x_100:
[----:B--2---:R2:W3:Y:S02]  /*a3d0*/  SYNCS.PHASECHK.TRANS64.TRYWAIT P0, [R0+URZ+0x80], R2 ;  /* 0x00008002000075a7 */ /* 0x0044e400080011ff */
[----:B---3--:R-:W-:Y:S05]  /*a3e0*/  @!P0 NANOSLEEP.SYNCS 0x989680 ;  /* 0x009896800000895d */ /* 0x008fea0003900000 */
[----:B------:R-:W3:Y:S02]  /*a3f0*/  @!P0 SYNCS.PHASECHK.TRANS64 P0, [R0+URZ+0x80], R2 ;  /* 0x00008002000085a7 */ /* 0x000ee400080010ff */
[----:B---3--:R-:W-:Y:S05]  /*a400*/  @!P0 BRA `(.L_x_100) ;  /* 0xfffffffc00f08947 */ /* 0x008fea000383ffff */
[----:B------:R-:W-:Y:S05]  /*a410*/  BRA `(.L_x_186) ;  /* 0xffffffb000507947 */ /* 0x000fea000383ffff */
.L_x_111:
[----:B-1----:R1:W2:Y:S02]  /*a420*/  SYNCS.PHASECHK.TRANS64.TRYWAIT P1, [R3+URZ+0x30], R0 ;  /* 0x00003000030075a7 */ /* 0x0022a400080211ff */
[----:B--2---:R-:W-:Y:S05]  /*a430*/  @!P1 NANOSLEEP.SYNCS 0x989680 ;  /* 0x009896800000995d */ /* 0x004fea0003900000 */
[----:B------:R-:W2:Y:S02]  /*a440*/  @!P1 SYNCS.PHASECHK.TRANS64 P1, [R3+URZ+0x30], R0 ;  /* 0x00003000030095a7 */ /* 0x000ea400080210ff */
[----:B--2---:R-:W-:Y:S05]  /*a450*/  @!P1 BRA `(.L_x_111) ;  /* 0xfffffffc00f09947 */ /* 0x004fea000383ffff */
[----:B------:R-:W-:Y:S05]  /*a460*/  BRA `(.L_x_110) ;  /* 0xffffffbc00687947 */ /* 0x000fea000383ffff */
.L_x_113:
[----:B-1----:R1:W2:Y:S02]  /*a470*/  SYNCS.PHASECHK.TRANS64.TRYWAIT P0, [R111+URZ+0xa0], R4 ;  /* 0x0000a0046f0075a7 */ /* 0x0022a400080011ff */
[----:B--2---:R-:W-:Y:S05]  /*a480*/  @!P0 NANOSLEEP.SYNCS 0x989680 ;  /* 0x009896800000895d */ /* 0x004fea0003900000 */
[----:B------:R-:W2:Y:S02]  /*a490*/  @!P0 SYNCS.PHASECHK.TRANS64 P0, [R111+URZ+0xa0], R4 ;  /* 0x0000a0046f0085a7 */ /* 0x000ea400080010ff */
[----:B--2---:R-:W-:Y:S05]  /*a4a0*/  @!P0 BRA `(.L_x_113) ;  /* 0xfffffffc00f08947 */ /* 0x004fea000383ffff */
[----:B------:R-:W-:Y:S05]  /*a4b0*/  BRA `(.L_x_112) ;  /* 0xffffffbc00bc7947 */ /* 0x000fea000383ffff */
.L_x_121:
[----:B--2---:R2:W3:Y:S02]  /*a4c0*/  SYNCS.PHASECHK.TRANS64.TRYWAIT P0, [R0+URZ+0x30], R3 ;  /* 0x00003003000075a7 */ /* 0x0044e400080011ff */
[----:B---3--:R-:W-:Y:S05]  /*a4d0*/  @!P0 NANOSLEEP.SYNCS 0x989680 ;  /* 0x009896800000895d */ /* 0x008fea0003900000 */
[----:B------:R-:W3:Y:S02]  /*a4e0*/  @!P0 SYNCS.PHASECHK.TRANS64 P0, [R0+URZ+0x30], R3 ;  /* 0x00003003000085a7 */ /* 0x000ee400080010ff */
[----:B---3--:R-:W-:Y:S05]  /*a4f0*/  @!P0 BRA `(.L_x_121) ;  /* 0xfffffffc00f08947 */ /* 0x008fea000383ffff */
[----:B------:R-:W-:Y:S05]  /*a500*/  BRA `(.L_x_120) ;  /* 0xffffffc800c07947 */ /* 0x000fea000383ffff */
.L_x_129:
[----:B--2---:R2:W3:Y:S02]  /*a510*/  SYNCS.PHASECHK.TRANS64.TRYWAIT P0, [R0+URZ+0x30], R4 ;  /* 0x00003004000075a7 */ /* 0x0044e400080011ff */
[----:B---3--:R-:W-:Y:S05]  /*a520*/  @!P0 NANOSLEEP.SYNCS 0x989680 ;  /* 0x009896800000895d */ /* 0x008fea0003900000 */
[----:B------:R-:W3:Y:S02]  /*a530*/  @!P0 SYNCS.PHASECHK.TRANS64 P0, [R0+URZ+0x30], R4 ;  /* 0x00003004000085a7 */ /* 0x000ee400080010ff */
[----:B---3--:R-:W-:Y:S05]  /*a540*/  @!P0 BRA `(.L_x_129) ;  /* 0xfffffffc00f08947 */ /* 0x008fea000383ffff */
[----:B------:R-:W-:Y:S05]  /*a550*/  BRA `(.L_x_128) ;  /* 0xffffffd800147947 */ /* 0x000fea000383ffff */
.L_x_137:
[----:B--2---:R2:W3:Y:S02]  /*a560*/  SYNCS.PHASECHK.TRANS64.TRYWAIT P0, [R0+URZ+0x30], R4 ;  /* 0x00003004000075a7 */ /* 0x0044e400080011ff */
[----:B---3--:R-:W-:Y:S05]  /*a570*/  @!P0 NANOSLEEP.SYNCS 0x989680 ;  /* 0x009896800000895d */ /* 0x008fea0003900000 */
[----:B------:R-:W3:Y:S02]  /*a580*/  @!P0 SYNCS.PHASECHK.TRANS64 P0, [R0+URZ+0x30], R4 ;  /* 0x00003004000085a7 */ /* 0x000ee400080010ff */
[----:B---3--:R-:W-:Y:S05]  /*a590*/  @!P0 BRA `(.L_x_137) ;  /* 0xfffffffc00f08947 */ /* 0x008fea000383ffff */
[----:B------:R-:W-:Y:S05]  /*a5a0*/  BRA `(.L_x_136) ;  /* 0xffffffe400707947 */ /* 0x000fea000383ffff */
        .weak           $__internal_0_$__cuda_sm10x_tcgen05_guardrail_trap_col_being_dealloced_not_returned_by_alloc
        .type           $__internal_0_$__cuda_sm10x_tcgen05_guardrail_trap_col_being_dealloced_not_returned_by_alloc,@function
        .size           $__internal_0_$__cuda_sm10x_tcgen05_guardrail_trap_col_being_dealloced_not_returned_by_alloc,($__internal_1_$__cuda_sm10x_tcgen05_guardrail_trap_phase_invalid_during_alloc - $__internal_0_$__cuda_sm10x_tcgen05_guardrail_trap_col_being_dealloced_not_returned_by_alloc)
$__internal_0_$__cuda_sm10x_tcgen05_guardrail_trap_col_being_dealloced_not_returned_by_alloc:
[----:B------:R-:W-:Y:S05]  /*a5b0*/  BPT.TRAP 0x1 ;  /* 0x000000040000795c */ /* 0x000fea0000300000 */
[----:B------:R-:W-:-:S04]  /*a5c0*/  HFMA2 R3, -RZ, RZ, 0, 0 ;  /* 0x00000000ff037431 */ /* 0x000fc800000001ff */
[----:B------:R-:W-:Y:S05]  /*a5d0*/  RET.REL.NODEC R2 `(_ZN7cutlass13device_kernelINS_4gemm6kernel13GemmUniversalIN4cute5tupleIJiiiiEEENS1_10collective13CollectiveMmaINS1_35MainloopSm100TmaUmmaWarpSpecializedILi3ELi2ELi4ENS5_IJNS4_1CILi2EEENSA_ILi1EEESC_EEEEENS5_IJNSA_ILi128EEENSA_ILi256EEESF_EEENS_12float_e5m2_tENS5_IJlSC_lEEESI_SJ_NS4_8TiledMMAINS4_8MMA_AtomIJNS4_10MMA_TraitsINS4_25SM100_MMA_F8F6F4_2x1SM_SSEJSI_SI_fSF_SG_NS4_17integral_constantINS4_4UMMA5MajorELSQ_0EEESR_NSO_INSP_7ScaleInELSS_0EEEST_EEEEEENS4_6LayoutINS5_IJSC_SC_SC_EEENS5_IJNSA_ILi0EEESY_SY_EEEEENS5_IJNS4_10UnderscoreES11_S11_EEEEENS4_18SM100_TMA_2SM_LOADENS4_14ComposedLayoutINS4_7SwizzleILi3ELi4ELi3EEENS4_18smem_ptr_flag_bitsILi8EEENSW_INS5_IJNSA_ILi8EEESF_EEENS5_IJSF_SC_EEEEEEEvNS4_8identityES14_S1E_vS1F_EENS_8epilogue10collective18CollectiveEpilogueINS1H_23Sm100TmaWarpSpecializedILi4ELi2ELi32ELb0ELb0EEEJNS5_IJNSA_ILi64EEESG_SF_EEENS5_IJNSW_IS1M_SC_EENSW_INS5_IJNSA_ILi32EEESB_EEENS5_IJSC_SF_EEEEEEEESI_SJ_SI_SJ_NS1H_6fusion15FusionCallbacksIS1L_NS1U_17LinearCombinationISI_fSI_fLNS_15FloatRoundStyleE2EEES1N_S1T_JEEENS4_5SM1004TMEM4LOAD26SM100_TMEM_LOAD_32dp32b32xENS4_13SM90_TMA_LOADENS15_INS16_ILi1ELi4ELi3EEES19_NSW_INS5_IJS1A_S1P_EEENS5_IJS1P_SC_EEEEEEENS4_39AutoVectorizingCopyWithAssumedAlignmentILi128EEENS4_14SM90_TMA_STOREES29_S2B_S2B_EEEvvEEEEvNT_6ParamsE) ;  /* 0xffffff5802887950 */ /* 0x000fea0003c3ffff */
        .weak           $__internal_1_$__cuda_sm10x_tcgen05_guardrail_trap_phase_invalid_during_alloc
        .type           $__internal_1_$__cuda_sm10x_tcgen05_guardrail_trap_phase_invalid_during_alloc,@function
        .size           $__internal_1_$__cuda_sm10x_tcgen05_guardrail_trap_phase_invalid_during_alloc,($__internal_2_$__cuda_sm10x_tcgen05_guardrail_trap_unallocated_columns_being_dealloced - $__internal_1_$__cuda_sm10x_tcgen05_guardrail_trap_phase_invalid_during_alloc)
$__internal_1_$__cuda_sm10x_tcgen05_guardrail_trap_phase_invalid_during_alloc:
[----:B------:R-:W-:Y:S05]  /*a5e0*/  BPT.TRAP 0x1 ;  /* 0x000000040000795c */ /* 0x000fea0000300000 */
[----:B------:R-:W-:-:S04]  /*a5f0*/  MOV R3, 0x0 ;  /* 0x0000000000037802 */ /* 0x000fc80000000f00 */
[----:B------:R-:W-:Y:S05]  /*a600*/  RET.REL.NODEC R2 `(_ZN7cutlass13device_kernelINS_4gemm6kernel13GemmUniversalIN4cute5tupleIJiiiiEEENS1_10collective13CollectiveMmaINS1_35MainloopSm100TmaUmmaWarpSpecializedILi3ELi2ELi4ENS5_IJNS4_1CILi2EEENSA_ILi1EEESC_EEEEENS5_IJNSA_ILi128EEENSA_ILi256EEESF_EEENS_12float_e5m2_tENS5_IJlSC_lEEESI_SJ_NS4_8TiledMMAINS4_8MMA_AtomIJNS4_10MMA_TraitsINS4_25SM100_MMA_F8F6F4_2x1SM_SSEJSI_SI_fSF_SG_NS4_17integral_constantINS4_4UMMA5MajorELSQ_0EEESR_NSO_INSP_7ScaleInELSS_0EEEST_EEEEEENS4_6LayoutINS5_IJSC_SC_SC_EEENS5_IJNSA_ILi0EEESY_SY_EEEEENS5_IJNS4_10UnderscoreES11_S11_EEEEENS4_18SM100_TMA_2SM_LOADENS4_14ComposedLayoutINS4_7SwizzleILi3ELi4ELi3EEENS4_18smem_ptr_flag_bitsILi8EEENSW_INS5_IJNSA_ILi8EEESF_EEENS5_IJSF_SC_EEEEEEEvNS4_8identityES14_S1E_vS1F_EENS_8epilogue10collective18CollectiveEpilogueINS1H_23Sm100TmaWarpSpecializedILi4ELi2ELi32ELb0ELb0EEEJNS5_IJNSA_ILi64EEESG_SF_EEENS5_IJNSW_IS1M_SC_EENSW_INS5_IJNSA_ILi32EEESB_EEENS5_IJSC_SF_EEEEEEEESI_SJ_SI_SJ_NS1H_6fusion15FusionCallbacksIS1L_NS1U_17LinearCombinationISI_fSI_fLNS_15FloatRoundStyleE2EEES1N_S1T_JEEENS4_5SM1004TMEM4LOAD26SM100_TMEM_LOAD_32dp32b32xENS4_13SM90_TMA_LOADENS15_INS16_ILi1ELi4ELi3EEES19_NSW_INS5_IJS1A_S1P_EEENS5_IJS1P_SC_EEEEEEENS4_39AutoVectorizingCopyWithAssumedAlignmentILi128EEENS4_14SM90_TMA_STOREES29_S2B_S2B_EEEvvEEEEvNT_6ParamsE) ;  /* 0xffffff58027c7950 */ /* 0x000fea0003c3ffff */
        .weak           $__internal_2_$__cuda_sm10x_tcgen05_guardrail_trap_unallocated_columns_being_dealloced
        .type           $__internal_2_$__cuda_sm10x_tcgen05_guardrail_trap_unallocated_columns_being_dealloced,@function
        .size           $__internal_2_$__cuda_sm10x_tcgen05_guardrail_trap_unallocated_columns_being_dealloced,(.L_x_188 - $__internal_2_$__cuda_sm10x_tcgen05_guardrail_trap_unallocated_columns_being_dealloced)
$__internal_2_$__cuda_sm10x_tcgen05_guardrail_trap_unallocated_columns_being_dealloced:
[----:B------:R-:W-:Y:S05]  /*a610*/  BPT.TRAP 0x1 ;  /* 0x000000040000795c */ /* 0x000fea0000300000 */
[----:B------:R-:W-:-:S04]  /*a620*/  HFMA2 R3, -RZ, RZ, 0, 0 ;  /* 0x00000000ff037431 */ /* 0x000fc800000001ff */
[----:B------:R-:W-:Y:S05]  /*a630*/  RET.REL.NODEC R2 `(_ZN7cutlass13device_kernelINS_4gemm6kernel13GemmUniversalIN4cute5tupleIJiiiiEEENS1_10collective13CollectiveMmaINS1_35MainloopSm100TmaUmmaWarpSpecializedILi3ELi2ELi4ENS5_IJNS4_1CILi2EEENSA_ILi1EEESC_EEEEENS5_IJNSA_ILi128EEENSA_ILi256EEESF_EEENS_12float_e5m2_tENS5_IJlSC_lEEESI_SJ_NS4_8TiledMMAINS4_8MMA_AtomIJNS4_10MMA_TraitsINS4_25SM100_MMA_F8F6F4_2x1SM_SSEJSI_SI_fSF_SG_NS4_17integral_constantINS4_4UMMA5MajorELSQ_0EEESR_NSO_INSP_7ScaleInELSS_0EEEST_EEEEEENS4_6LayoutINS5_IJSC_SC_SC_EEENS5_IJNSA_ILi0EEESY_SY_EEEEENS5_IJNS4_10UnderscoreES11_S11_EEEEENS4_18SM100_TMA_2SM_LOADENS4_14ComposedLayoutINS4_7SwizzleILi3ELi4ELi3EEENS4_18smem_ptr_flag_bitsILi8EEENSW_INS5_IJNSA_ILi8EEESF_EEENS5_IJSF_SC_EEEEEEEvNS4_8identityES14_S1E_vS1F_EENS_8epilogue10collective18CollectiveEpilogueINS1H_23Sm100TmaWarpSpecializedILi4ELi2ELi32ELb0ELb0EEEJNS5_IJNSA_ILi64EEESG_SF_EEENS5_IJNSW_IS1M_SC_EENSW_INS5_IJNSA_ILi32EEESB_EEENS5_IJSC_SF_EEEEEEEESI_SJ_SI_SJ_NS1H_6fusion15FusionCallbacksIS1L_NS1U_17LinearCombinationISI_fSI_fLNS_15FloatRoundStyleE2EEES1N_S1T_JEEENS4_5SM1004TMEM4LOAD26SM100_TMEM_LOAD_32dp32b32xENS4_13SM90_TMA_LOADENS15_INS16_ILi1ELi4ELi3EEES19_NSW_INS5_IJS1A_S1P_EEENS5_IJS1P_SC_EEEEEEENS4_39AutoVectorizingCopyWithAssumedAlignmentILi128EEENS4_14SM90_TMA_STOREES29_S2B_S2B_EEEvvEEEEvNT_6ParamsE) ;  /* 0xffffff5802707950 */ /* 0x000fea0003c3ffff */
.L_x_187:
[----:B------:R-:W-:-:S00]  /*a640*/  BRA `(.L_x_187) ;  /* 0xfffffffc00fc7947 */ /* 0x000fc0000383ffff */
[----:B------:R-:W-:-:S00]  /*a650*/  NOP ;  /* 0x0000000000007918 */ /* 0x000fc00000000000 */
        /* <DEDUP_REMOVED lines=10> */
.L_x_188:


//--------------------- .nv.global.init           --------------------------
	.section	.nv.global.init,"aw",@progbits
.nv.global.init:
	.type		$str$27,@object
	.size		$str$27,($str$28 - $str$27)
$str$27:
        /*0000*/ 	.byte	0x28, 0x61, 0x64, 0x64, 0x72, 0x65, 0x73, 0x73, 0x20, 0x26, 0x20, 0x6d, 0x61, 0x73, 0x6b, 0x29
        /*0010*/ 	.byte	0x20, 0x3d, 0x3d, 0x20, 0x30, 0x00
	.type		$str$28,@object
	.size		$str$28,($str$26 - $str$28)
$str$28:
        /*0016*/ 	.byte	0x2f, 0x74, 0x6d, 0x70, 0x2f, 0x63, 0x75, 0x74, 0x6c, 0x61, 0x73, 0x73, 0x5f, 0x73, 0x77, 0x65
        /*0026*/ 	.byte	0x65, 0x70, 0x5f, 0x73, 0x72, 0x63, 0x2f, 0x69, 0x6e, 0x63, 0x6c, 0x75, 0x64, 0x65, 0x2f, 0x63
        /*0036*/ 	.byte	0x75, 0x74, 0x65, 0x2f, 0x70, 0x6f, 0x69, 0x6e, 0x74, 0x65, 0x72, 0x5f, 0x66, 0x6c, 0x61, 0x67
        /*0046*/ 	.byte	0x67, 0x65, 0x64, 0x2e, 0x68, 0x70, 0x70, 0x00
	.type		$str$26,@object
	.size		$str$26,($str$25 - $str$26)
$str$26:
        /*004e*/ 	.byte	0x2f, 0x74, 0x6d, 0x70, 0x2f, 0x63, 0x75, 0x74, 0x6c, 0x61, 0x73, 0x73, 0x5f, 0x73, 0x77, 0x65
        /*005e*/ 	.byte	0x65, 0x70, 0x5f, 0x73, 0x72, 0x63, 0x2f, 0x69, 0x6e, 0x63, 0x6c, 0x75, 0x64, 0x65, 0x2f, 0x63
        /*006e*/ 	.byte	0x75, 0x74, 0x65, 0x2f, 0x61, 0x74, 0x6f, 0x6d, 0x2f, 0x63, 0x6f, 0x70, 0x79, 0x5f, 0x74, 0x72
        /*007e*/ 	.byte	0x61, 0x69, 0x74, 0x73, 0x5f, 0x73, 0x6d, 0x31, 0x30, 0x30, 0x2e, 0x68, 0x70, 0x70, 0x00
	.type		$str$25,@object
	.size		$str$25,(__unnamed_1 - $str$25)
$str$25:
        /*008d*/ 	.byte	0x28, 0x28, 0x75, 0x69, 0x6e, 0x74, 0x33, 0x32, 0x5f, 0x74, 0x28, 0x74, 0x68, 0x72, 0x65, 0x61
        /*009d*/ 	.byte	0x64, 0x49, 0x64, 0x78, 0x2e, 0x78, 0x29, 0x20, 0x2f, 0x20, 0x33, 0x32, 0x29, 0x20, 0x25, 0x20
        /*00ad*/ 	.byte	0x34, 0x29, 0x20, 0x3d, 0x3d, 0x20, 0x28, 0x28, 0x28, 0x74, 0x6d, 0x65, 0x6d, 0x5f, 0x61, 0x64
        /*00bd*/ 	.byte	0x64, 0x72, 0x20, 0x3e, 0x3e, 0x20, 0x31, 0x36, 0x29, 0x20, 0x2f, 0x20, 0x33, 0x32, 0x29, 0x20
        /*00cd*/ 	.byte	0x25, 0x20, 0x34, 0x29, 0x00
	.type		__unnamed_1,@object
	.size		__unnamed_1,(__unnamed_2 - __unnamed_1)
__unnamed_1:
        /*00d2*/ 	.byte	0x61, 0x75, 0x74, 0x6f, 0x20, 0x63, 0x75, 0x74, 0x65, 0x3a, 0x3a, 0x61, 0x73, 0x5f, 0x70, 0x6f
        /* <DEDUP_REMOVED lines=24> */
        /*0262*/ 	.byte	0x3a, 0x3a, 0x43, 0x3c, 0x34, 0x30, 0x39, 0x36, 0x3e, 0x3e, 0x3e, 0x3e, 0x5d, 0x00
	.type		__unnamed_2,@object
	.size		__unnamed_2,(__unnamed_3 - __unnamed_2)
__unnamed_2:
        /* <DEDUP_REMOVED lines=26> */
	.type		__unnamed_3,@object
	.size		__unnamed_3,(.L_3 - __unnamed_3)
__unnamed_3:
        /* <DEDUP_REMOVED lines=40> */
        /*068e*/ 	.byte	0x74, 0x65, 0x3a, 0x3a, 0x43, 0x3c, 0x30, 0x3e, 0x3e, 0x3e, 0x3e, 0x5d, 0x00
.L_3:


//--------------------- .nv.shared._ZN7cutlass13device_kernelINS_4gemm6kernel13GemmUniversalIN4cute5tupleIJiiiiEEENS1_10collective13CollectiveMmaINS1_35MainloopSm100TmaUmmaWarpSpecializedILi3ELi2ELi4ENS5_IJNS4_1CILi2EEENSA_ILi1EEESC_EEEEENS5_IJNSA_ILi128EEENSA_ILi256EEESF_EEENS_12float_e5m2_tENS5_IJlSC_lEEESI_SJ_NS4_8TiledMMAINS4_8MMA_AtomIJNS4_10MMA_TraitsINS4_25SM100_MMA_F8F6F4_2x1SM_SSEJSI_SI_fSF_SG_NS4_17integral_constantINS4_4UMMA5MajorELSQ_0EEESR_NSO_INSP_7ScaleInELSS_0EEEST_EEEEEENS4_6LayoutINS5_IJSC_SC_SC_EEENS5_IJNSA_ILi0EEESY_SY_EEEEENS5_IJNS4_10UnderscoreES11_S11_EEEEENS4_18SM100_TMA_2SM_LOADENS4_14ComposedLayoutINS4_7SwizzleILi3ELi4ELi3EEENS4_18smem_ptr_flag_bitsILi8EEENSW_INS5_IJNSA_ILi8EEESF_EEENS5_IJSF_SC_EEEEEEEvNS4_8identityES14_S1E_vS1F_EENS_8epilogue10collective18CollectiveEpilogueINS1H_23Sm100TmaWarpSpecializedILi4ELi2ELi32ELb0ELb0EEEJNS5_IJNSA_ILi64EEESG_SF_EEENS5_IJNSW_IS1M_SC_EENSW_INS5_IJNSA_ILi32EEESB_EEENS5_IJSC_SF_EEEEEEEESI_SJ_SI_SJ_NS1H_6fusion15FusionCallbacksIS1L_NS1U_17LinearCombinationISI_fSI_fLNS_15FloatRoundStyleE2EEES1N_S1T_JEEENS4_5SM1004TMEM4LOAD26SM100_TMEM_LOAD_32dp32b32xENS4_13SM90_TMA_LOADENS15_INS16_ILi1ELi4ELi3EEES19_NSW_INS5_IJS1A_S1P_EEENS5_IJS1P_SC_EEEEEEENS4_39AutoVectorizingCopyWithAssumedAlignmentILi128EEENS4_14SM90_TMA_STOREES29_S2B_S2B_EEEvvEEEEvNT_6ParamsE --------------------------
	.section	.nv.shared._ZN7cutlass13device_kernelINS_4gemm6kernel13GemmUniversalIN4cute5tupleIJiiiiEEENS1_10collective13CollectiveMmaINS1_35MainloopSm100TmaUmmaWarpSpecializedILi3ELi2ELi4ENS5_IJNS4_1CILi2EEENSA_ILi1EEESC_EEEEENS5_IJNSA_ILi128EEENSA_ILi256EEESF_EEENS_12float_e5m2_tENS5_IJlSC_lEEESI_SJ_NS4_8TiledMMAINS4_8MMA_AtomIJNS4_10MMA_TraitsINS4_25SM100_MMA_F8F6F4_2x1SM_SSEJSI_SI_fSF_SG_NS4_17integral_constantINS4_4UMMA5MajorELSQ_0EEESR_NSO_INSP_7ScaleInELSS_0EEEST_EEEEEENS4_6LayoutINS5_IJSC_SC_SC_EEENS5_IJNSA_ILi0EEESY_SY_EEEEENS5_IJNS4_10UnderscoreES11_S11_EEEEENS4_18SM100_TMA_2SM_LOADENS4_14ComposedLayoutINS4_7SwizzleILi3ELi4ELi3EEENS4_18smem_ptr_flag_bitsILi8EEENSW_INS5_IJNSA_ILi8EEESF_EEENS5_IJSF_SC_EEEEEEEvNS4_8identityES14_S1E_vS1F_EENS_8epilogue10collective18CollectiveEpilogueINS1H_23Sm100TmaWarpSpecializedILi4ELi2ELi32ELb0ELb0EEEJNS5_IJNSA_ILi64EEESG_SF_EEENS5_IJNSW_IS1M_SC_EENSW_INS5_IJNSA_ILi32EEESB_EEENS5_IJSC_SF_EEEEEEEESI_SJ_SI_SJ_NS1H_6fusion15FusionCallbacksIS1L_NS1U_17LinearCombinationISI_fSI_fLNS_15FloatRoundStyleE2EEES1N_S1T_JEEENS4_5SM1004TMEM4LOAD26SM100_TMEM_LOAD_32dp32b32xENS4_13SM90_TMA_LOADENS15_INS16_ILi1ELi4ELi3EEES19_NSW_INS5_IJS1A_S1P_EEENS5_IJS1P_SC_EEEEEEENS4_39AutoVectorizingCopyWithAssumedAlignmentILi128EEENS4_14SM90_TMA_STOREES29_S2B_S2B_EEEvvEEEEvNT_6ParamsE,"aw",@nobits
	.sectionflags	@""
	.align	16
	.zero		1024


//--------------------- .nv.shared.reserved.0     --------------------------
	.section	.nv.shared.reserved.0,"aw",@nobits
	.weak		__nv_reservedSMEM_offset_0_alias
	.size		__nv_reservedSMEM_offset_0_alias, 0, 64
	.other		__nv_reservedSMEM_offset_0_alias,@"STO_CUDA_RESERVED_SHARED STV_DEFAULT"
__nv_reservedSMEM_offset_0_alias:
	.zero		0
.nv.shared.reserved.0:
	.zero		64
	.weak		__nv_reservedSMEM_tcgen05_partition
	.type		__nv_reservedSMEM_tcgen05_partition,@object
	.size		__nv_reservedSMEM_tcgen05_partition,(.L_0 - __nv_reservedSMEM_tcgen05_partition)
__nv_reservedSMEM_tcgen05_partition:
	.zero		32
.L_0:


//--------------------- .nv.global                --------------------------
	.section	.nv.global,"aw",@nobits
.nv.global:
	.type		_ZN39_INTERNAL_aa17828d_4_k_cu_ee89e080_89614cute1_E,@object
	.size		_ZN39_INTERNAL_aa17828d_4_k_cu_ee89e080_89614cute1_E,(_ZN39_INTERNAL_aa17828d_4_k_cu_ee89e080_89614cuda3std3__45__cpo6cbeginE - _ZN39_INTERNAL_aa17828d_4_k_cu_ee89e080_89614cute1_E)
_ZN39_INTERNAL_aa17828d_4_k_cu_ee89e080_89614cute1_E:
	.zero		1
	.type		_ZN39_INTERNAL_aa17828d_4_k_cu_ee89e080_89614cuda3std3__45__cpo6cbeginE,@object
	.size		_ZN39_INTERNAL_aa17828d_4_k_cu_ee89e080_89614cuda3std3__45__cpo6cbeginE,(_ZN39_INTERNAL_aa17828d_4_k_cu_ee89e080_89614cuda3std3__48in_placeE - _ZN39_INTERNAL_aa17828d_4_k_cu_ee89e080_89614cuda3std3__45__cpo6cbeginE)
_ZN39_INTERNAL_aa17828d_4_k_cu_ee89e080_89614cuda3std3__45__cpo6cbeginE:
	.zero		1
	.type		_ZN39_INTERNAL_aa17828d_4_k_cu_ee89e080_89614cuda3std3__48in_placeE,@object
	.size		_ZN39_INTERNAL_aa17828d_4_k_cu_ee89e080_89614cuda3std3__48in_placeE,(_ZN39_INTERNAL_aa17828d_4_k_cu_ee89e080_89614cuda3std6ranges3__45__cpo9iter_moveE - _ZN39_INTERNAL_aa17828d_4_k_cu_ee89e080_89614cuda3std3__48in_placeE)
_ZN39_INTERNAL_aa17828d_4_k_cu_ee89e080_89614cuda3std3__48in_placeE:
	.zero		1
	.type		_ZN39_INTERNAL_aa17828d_4_k_cu_ee89e080_89614cuda3std6ranges3__45__cpo9iter_moveE,@object
	.size		_ZN39_INTERNAL_aa17828d_4_k_cu_ee89e080_89614cuda3std6ranges3__45__cpo9iter_moveE,(_ZN39_INTERNAL_aa17828d_4_k_cu_ee89e080_89614cuda3std3__45__cpo5beginE - _ZN39_INTERNAL_aa17828d_4_k_cu_ee89e080_89614cuda3std6ranges3__45__cpo9iter_moveE)
_ZN39_INTERNAL_aa17828d_4_k_cu_ee89e080_89614cuda3std6ranges3__45__cpo9iter_moveE:
	.zero		1
	.type		_ZN39_INTERNAL_aa17828d_4_k_cu_ee89e080_89614cuda3std3__45__cpo5beginE,@object
	.size		_ZN39_INTERNAL_aa17828d_4_k_cu_ee89e080_89614cuda3std3__45__cpo5beginE,(_ZN39_INTERNAL_aa17828d_4_k_cu_ee89e080_89614cuda3std3__441_GLOBAL__N__aa17828d_4_k_cu_ee89e080_89616ignoreE - _ZN39_INTERNAL_aa17828d_4_k_cu_ee89e080_89614cuda3std3__45__cpo5beginE)
_ZN39_INTERNAL_aa17828d_4_k_cu_ee89e080_89614cuda3std3__45__cpo5beginE:
	.zero		1
	.type		_ZN39_INTERNAL_aa17828d_4_k_cu_ee89e080_89614cuda3std3__441_GLOBAL__N__aa17828d_4_k_cu_ee89e080_89616ignoreE,@object
	.size		_ZN39_INTERNAL_aa17828d_4_k_cu_ee89e080_89614cuda3std3__441_GLOBAL__N__aa17828d_4_k_cu_ee89e080_89616ignoreE,(_ZN39_INTERNAL_aa17828d_4_k_cu_ee89e080_89614cute7productE - _ZN39_INTERNAL_aa17828d_4_k_cu_ee89e080_89614cuda3std3__441_GLOBAL__N__aa17828d_4_k_cu_ee89e080_89616ignoreE)
_ZN39_INTERNAL_aa17828d_4_k_cu_ee89e080_89614cuda3std3__441_GLOBAL__N__aa17828d_4_k_cu_ee89e080_89616ignoreE:
	.zero		1
	.type		_ZN39_INTERNAL_aa17828d_4_k_cu_ee89e080_89614cute7productE,@object
	.size		_ZN39_INTERNAL_aa17828d_4_k_cu_ee89e080_89614cute7productE,(_ZN39_INTERNAL_aa17828d_4_k_cu_ee89e080_89614cuda3std3__45__cpo3endE - _ZN39_INTERNAL_aa17828d_4_k_cu_ee89e080_89614cute7productE)
_ZN39_INTERNAL_aa17828d_4_k_cu_ee89e080_89614cute7productE:
	.zero		1
	.type		_ZN39_INTERNAL_aa17828d_4_k_cu_ee89e080_89614cuda3std3__45__cpo3endE,@object
	.size		_ZN39_INTERNAL_aa17828d_4_k_cu_ee89e080_89614cuda3std3__45__cpo3endE,(_ZN39_INTERNAL_aa17828d_4_k_cu_ee89e080_89614cuda3std3__419piecewise_constructE - _ZN39_INTERNAL_aa17828d_4_k_cu_ee89e080_89614cuda3std3__45__cpo3endE)
_ZN39_INTERNAL_aa17828d_4_k_cu_ee89e080_89614cuda3std3__45__cpo3endE:
	.zero		1
	.type		_ZN39_INTERNAL_aa17828d_4_k_cu_ee89e080_89614cuda3std3__419piecewise_constructE,@object
	.size		_ZN39_INTERNAL_aa17828d_4_k_cu_ee89e080_89614cuda3std3__419piecewise_constructE,(_ZN39_INTERNAL_aa17828d_4_k_cu_ee89e080_89614cuda3std3__45__cpo4cendE - _ZN39_INTERNAL_aa17828d_4_k_cu_ee89e080_89614cuda3std3__419piecewise_constructE)
_ZN39_INTERNAL_aa17828d_4_k_cu_ee89e080_89614cuda3std3__419piecewise_constructE:
	.zero		1
	.type		_ZN39_INTERNAL_aa17828d_4_k_cu_ee89e080_89614cuda3std3__45__cpo4cendE,@object
	.size		_ZN39_INTERNAL_aa17828d_4_k_cu_ee89e080_89614cuda3std3__45__cpo4cendE,(_ZN39_INTERNAL_aa17828d_4_k_cu_ee89e080_89614cuda3std6ranges3__45__cpo4swapE - _ZN39_INTERNAL_aa17828d_4_k_cu_ee89e080_89614cuda3std3__45__cpo4cendE)
_ZN39_INTERNAL_aa17828d_4_k_cu_ee89e080_89614cuda3std3__45__cpo4cendE:
	.zero		1
	.type		_ZN39_INTERNAL_aa17828d_4_k_cu_ee89e080_89614cuda3std6ranges3__45__cpo4swapE,@object
	.size		_ZN39_INTERNAL_aa17828d_4_k_cu_ee89e080_89614cuda3std6ranges3__45__cpo4swapE,(.L_11 - _ZN39_INTERNAL_aa17828d_4_k_cu_ee89e080_89614cuda3std6ranges3__45__cpo4swapE)
_ZN39_INTERNAL_aa17828d_4_k_cu_ee89e080_89614cuda3std6ranges3__45__cpo4swapE:
	.zero		1
.L_11:


//--------------------- .nv.constant0._ZN7cutlass13device_kernelINS_4gemm6kernel13GemmUniversalIN4cute5tupleIJiiiiEEENS1_10collective13CollectiveMmaINS1_35MainloopSm100TmaUmmaWarpSpecializedILi3ELi2ELi4ENS5_IJNS4_1CILi2EEENSA_ILi1EEESC_EEEEENS5_IJNSA_ILi128EEENSA_ILi256EEESF_EEENS_12float_e5m2_tENS5_IJlSC_lEEESI_SJ_NS4_8TiledMMAINS4_8MMA_AtomIJNS4_10MMA_TraitsINS4_25SM100_MMA_F8F6F4_2x1SM_SSEJSI_SI_fSF_SG_NS4_17integral_constantINS4_4UMMA5MajorELSQ_0EEESR_NSO_INSP_7ScaleInELSS_0EEEST_EEEEEENS4_6LayoutINS5_IJSC_SC_SC_EEENS5_IJNSA_ILi0EEESY_SY_EEEEENS5_IJNS4_10UnderscoreES11_S11_EEEEENS4_18SM100_TMA_2SM_LOADENS4_14ComposedLayoutINS4_7SwizzleILi3ELi4ELi3EEENS4_18smem_ptr_flag_bitsILi8EEENSW_INS5_IJNSA_ILi8EEESF_EEENS5_IJSF_SC_EEEEEEEvNS4_8identityES14_S1E_vS1F_EENS_8epilogue10collective18CollectiveEpilogueINS1H_23Sm100TmaWarpSpecializedILi4ELi2ELi32ELb0ELb0EEEJNS5_IJNSA_ILi64EEESG_SF_EEENS5_IJNSW_IS1M_SC_EENSW_INS5_IJNSA_ILi32EEESB_EEENS5_IJSC_SF_EEEEEEEESI_SJ_SI_SJ_NS1H_6fusion15FusionCallbacksIS1L_NS1U_17LinearCombinationISI_fSI_fLNS_15FloatRoundStyleE2EEES1N_S1T_JEEENS4_5SM1004TMEM4LOAD26SM100_TMEM_LOAD_32dp32b32xENS4_13SM90_TMA_LOADENS15_INS16_ILi1ELi4ELi3EEES19_NSW_INS5_IJS1A_S1P_EEENS5_IJS1P_SC_EEEEEEENS4_39AutoVectorizingCopyWithAssumedAlignmentILi128EEENS4_14SM90_TMA_STOREES29_S2B_S2B_EEEvvEEEEvNT_6ParamsE --------------------------
	.section	.nv.constant0._ZN7cutlass13device_kernelINS_4gemm6kernel13GemmUniversalIN4cute5tupleIJiiiiEEENS1_10collective13CollectiveMmaINS1_35MainloopSm100TmaUmmaWarpSpecializedILi3ELi2ELi4ENS5_IJNS4_1CILi2EEENSA_ILi1EEESC_EEEEENS5_IJNSA_ILi128EEENSA_ILi256EEESF_EEENS_12float_e5m2_tENS5_IJlSC_lEEESI_SJ_NS4_8TiledMMAINS4_8MMA_AtomIJNS4_10MMA_TraitsINS4_25SM100_MMA_F8F6F4_2x1SM_SSEJSI_SI_fSF_SG_NS4_17integral_constantINS4_4UMMA5MajorELSQ_0EEESR_NSO_INSP_7ScaleInELSS_0EEEST_EEEEEENS4_6LayoutINS5_IJSC_SC_SC_EEENS5_IJNSA_ILi0EEESY_SY_EEEEENS5_IJNS4_10UnderscoreES11_S11_EEEEENS4_18SM100_TMA_2SM_LOADENS4_14ComposedLayoutINS4_7SwizzleILi3ELi4ELi3EEENS4_18smem_ptr_flag_bitsILi8EEENSW_INS5_IJNSA_ILi8EEESF_EEENS5_IJSF_SC_EEEEEEEvNS4_8identityES14_S1E_vS1F_EENS_8epilogue10collective18CollectiveEpilogueINS1H_23Sm100TmaWarpSpecializedILi4ELi2ELi32ELb0ELb0EEEJNS5_IJNSA_ILi64EEESG_SF_EEENS5_IJNSW_IS1M_SC_EENSW_INS5_IJNSA_ILi32EEESB_EEENS5_IJSC_SF_EEEEEEEESI_SJ_SI_SJ_NS1H_6fusion15FusionCallbacksIS1L_NS1U_17LinearCombinationISI_fSI_fLNS_15FloatRoundStyleE2EEES1N_S1T_JEEENS4_5SM1004TMEM4LOAD26SM100_TMEM_LOAD_32dp32b32xENS4_13SM90_TMA_LOADENS15_INS16_ILi1ELi4ELi3EEES19_NSW_INS5_IJS1A_S1P_EEENS5_IJS1P_SC_EEEEEEENS4_39AutoVectorizingCopyWithAssumedAlignmentILi128EEENS4_14SM90_TMA_STOREES29_S2B_S2B_EEEvvEEEEvNT_6ParamsE,"a",@progbits
	.sectionflags	@""
	.align	4
.nv.constant0._ZN7cutlass13device_kernelINS_4gemm6kernel13GemmUniversalIN4cute5tupleIJiiiiEEENS1_10collective13CollectiveMmaINS1_35MainloopSm100TmaUmmaWarpSpecializedILi3ELi2ELi4ENS5_IJNS4_1CILi2EEENSA_ILi1EEESC_EEEEENS5_IJNSA_ILi128EEENSA_ILi256EEESF_EEENS_12float_e5m2_tENS5_IJlSC_lEEESI_SJ_NS4_8TiledMMAINS4_8MMA_AtomIJNS4_10MMA_TraitsINS4_25SM100_MMA_F8F6F4_2x1SM_SSEJSI_SI_fSF_SG_NS4_17integral_constantINS4_4UMMA5MajorELSQ_0EEESR_NSO_INSP_7ScaleInELSS_0EEEST_EEEEEENS4_6LayoutINS5_IJSC_SC_SC_EEENS5_IJNSA_ILi0EEESY_SY_EEEEENS5_IJNS4_10UnderscoreES11_S11_EEEEENS4_18SM100_TMA_2SM_LOADENS4_14ComposedLayoutINS4_7SwizzleILi3ELi4ELi3EEENS4_18smem_ptr_flag_bitsILi8EEENSW_INS5_IJNSA_ILi8EEESF_EEENS5_IJSF_SC_EEEEEEEvNS4_8identityES14_S1E_vS1F_EENS_8epilogue10collective18CollectiveEpilogueINS1H_23Sm100TmaWarpSpecializedILi4ELi2ELi32ELb0ELb0EEEJNS5_IJNSA_ILi64EEESG_SF_EEENS5_IJNSW_IS1M_SC_EENSW_INS5_IJNSA_ILi32EEESB_EEENS5_IJSC_SF_EEEEEEEESI_SJ_SI_SJ_NS1H_6fusion15FusionCallbacksIS1L_NS1U_17LinearCombinationISI_fSI_fLNS_15FloatRoundStyleE2EEES1N_S1T_JEEENS4_5SM1004TMEM4LOAD26SM100_TMEM_LOAD_32dp32b32xENS4_13SM90_TMA_LOADENS15_INS16_ILi1ELi4ELi3EEES19_NSW_INS5_IJS1A_S1P_EEENS5_IJS1P_SC_EEEEEEENS4_39AutoVectorizingCopyWithAssumedAlignmentILi128EEENS4_14SM90_TMA_STOREES29_S2B_S2B_EEEvvEEEEvNT_6ParamsE:
	.zero		2944


//--------------------- SYMBOLS --------------------------

	.type		.nv.reservedSmem.offset0,@object
	.size		.nv.reservedSmem.offset0,0x4
	.type		.nv.reservedSmem.cap,@object
	.size		.nv.reservedSmem.cap,0x4
	.type		__assertfail,@function
